	.target	sm_100a

	.elftype	@"ET_EXEC"


//--------------------- .note.nv.tkinfo           --------------------------
	.section	.note.nv.tkinfo,"",@"SHT_NOTE"
	.sectionflags	@"SHF_NOTE_NV_TKINFO"
	.tkinfo
        /*0018*/ 	.word	0x00000002
        /*0030*/ 	.string	""
        /*0030*/ 	.string	"ptxas"
        /*0030*/ 	.string	"Cuda compilation tools, release 13.0, V13.0.88"
        /*0030*/ 	.string	"Build cuda_13.0.r13.0/compiler.36424714_0"
        /*0030*/ 	.string	"-arch sm_100a -m 64 "



//--------------------- .note.nv.cuinfo           --------------------------
	.section	.note.nv.cuinfo,"",@"SHT_NOTE"
	.sectionflags	@"SHF_NOTE_NV_CUINFO"
        /*0018*/ 	.short	0x0002
        /*001a*/ 	.short	0x0064
        /*001c*/ 	.short	0x0082
	.zero		2


//--------------------- .nv.info                  --------------------------
	.section	.nv.info,"",@"SHT_CUDA_INFO"
	.align	4


	//----- nvinfo : EIATTR_REGCOUNT
	.align		4
        /*0000*/ 	.byte	0x04, 0x2f
        /*0002*/ 	.short	(.L_19 - .L_18)
	.align		4
.L_18:
        /*0004*/ 	.word	index@(_ZN7cutlass13device_kernelINS_4conv6kernel13ConvUniversalINS1_16ConvProblemShapeILNS1_8OperatorE2ELi3EEENS1_10collective14CollectiveConvINS1_47MainloopSm100TmaUmmaWarpSpecializedImplicitGemmILS5_2ELi17ELi3ELi1ELi2EN4cute5tupleIJNSA_1CILi1EEESD_SD_EEEEENSB_IJNSC_ILi128EEENSB_IJNSC_ILi64EEEEEESI_EEENS_12float_e4m3_tESK_NSA_8TiledMMAINSA_8MMA_AtomIJNSA_10MMA_TraitsINSA_19SM100_MMA_F8F6F4_SSEJSK_SK_fSG_SH_NSA_17integral_constantINSA_4UMMA5MajorELSR_1EEESS_NSP_INSQ_7ScaleInELST_0EEESU_EEEEEENSA_6LayoutISE_NSB_IJNSC_ILi0EEESY_SY_EEEEENSB_IJNSA_10UnderscoreES11_S11_EEEEENS7_6detail27Sm100ImplicitGemmTileTraitsINSA_13SM90_TMA_LOADENSA_14ComposedLayoutINSA_7SwizzleILi3ELi4ELi3EEENSA_18smem_ptr_flag_bitsILi8EEENSX_INSB_IJSG_NSC_ILi8EEEEEENSB_IJSD_SG_EEEEEEEvEENS15_INSA_20SM90_TMA_LOAD_IM2COLENS17_INS18_ILi2ELi4ELi3EEES1B_NSX_INSB_IJSH_S1C_EEENSB_IJSD_SH_EEEEEEEvEEEENS_8epilogue10collective18CollectiveEpilogueINS1Q_23Sm100TmaWarpSpecializedILi1ELi1ELi64ELb0ELb0EEEJSJ_NSB_IJNSX_ISG_SD_EENSX_ISH_SD_EEEEESK_NSB_IJlNSB_IJSD_lllEEESY_EEESK_S1Z_NS1Q_6fusion15FusionCallbacksIS1U_NS20_17LinearCombinationISK_fSK_fLNS_15FloatRoundStyleE2EEESJ_S1X_JEEENSA_5SM1004TMEM4LOAD26SM100_TMEM_LOAD_32dp32b64xES16_NS17_IS1J_S1B_NSX_INSB_IJS1C_SH_EEENSB_IJSH_SD_EEEEEEENSA_39AutoVectorizingCopyWithAssumedAlignmentILi128EEENSA_14SM90_TMA_STOREES2D_S2F_S2F_EEEvvEEEEvNT_6ParamsE)
        /*0008*/ 	.word	0x00000095


	//----- nvinfo : EIATTR_FRAME_SIZE
	.align		4
.L_19:
        /*000c*/ 	.byte	0x04, 0x11
        /*000e*/ 	.short	(.L_21 - .L_20)
	.align		4
.L_20:
        /*0010*/ 	.word	index@($__internal_2_$__cuda_sm10x_tcgen05_guardrail_trap_unallocated_columns_being_dealloced)
        /*0014*/ 	.word	0x00000008


	//----- nvinfo : EIATTR_FRAME_SIZE
	.align		4
.L_21:
        /*0018*/ 	.byte	0x04, 0x11
        /*001a*/ 	.short	(.L_23 - .L_22)
	.align		4
.L_22:
        /*001c*/ 	.word	index@($__internal_1_$__cuda_sm10x_tcgen05_guardrail_trap_phase_invalid_during_alloc)
        /*0020*/ 	.word	0x00000008


	//----- nvinfo : EIATTR_FRAME_SIZE
	.align		4
.L_23:
        /*0024*/ 	.byte	0x04, 0x11
        /*0026*/ 	.short	(.L_25 - .L_24)
	.align		4
.L_24:
        /*0028*/ 	.word	index@($__internal_0_$__cuda_sm10x_tcgen05_guardrail_trap_col_being_dealloced_not_returned_by_alloc)
        /*002c*/ 	.word	0x00000008


	//----- nvinfo : EIATTR_FRAME_SIZE
	.align		4
.L_25:
        /*0030*/ 	.byte	0x04, 0x11
        /*0032*/ 	.short	(.L_27 - .L_26)
	.align		4
.L_26:
        /*0034*/ 	.word	index@(_ZN7cutlass13device_kernelINS_4conv6kernel13ConvUniversalINS1_16ConvProblemShapeILNS1_8OperatorE2ELi3EEENS1_10collective14CollectiveConvINS1_47MainloopSm100TmaUmmaWarpSpecializedImplicitGemmILS5_2ELi17ELi3ELi1ELi2EN4cute5tupleIJNSA_1CILi1EEESD_SD_EEEEENSB_IJNSC_ILi128EEENSB_IJNSC_ILi64EEEEEESI_EEENS_12float_e4m3_tESK_NSA_8TiledMMAINSA_8MMA_AtomIJNSA_10MMA_TraitsINSA_19SM100_MMA_F8F6F4_SSEJSK_SK_fSG_SH_NSA_17integral_constantINSA_4UMMA5MajorELSR_1EEESS_NSP_INSQ_7ScaleInELST_0EEESU_EEEEEENSA_6LayoutISE_NSB_IJNSC_ILi0EEESY_SY_EEEEENSB_IJNSA_10UnderscoreES11_S11_EEEEENS7_6detail27Sm100ImplicitGemmTileTraitsINSA_13SM90_TMA_LOADENSA_14ComposedLayoutINSA_7SwizzleILi3ELi4ELi3EEENSA_18smem_ptr_flag_bitsILi8EEENSX_INSB_IJSG_NSC_ILi8EEEEEENSB_IJSD_SG_EEEEEEEvEENS15_INSA_20SM90_TMA_LOAD_IM2COLENS17_INS18_ILi2ELi4ELi3EEES1B_NSX_INSB_IJSH_S1C_EEENSB_IJSD_SH_EEEEEEEvEEEENS_8epilogue10collective18CollectiveEpilogueINS1Q_23Sm100TmaWarpSpecializedILi1ELi1ELi64ELb0ELb0EEEJSJ_NSB_IJNSX_ISG_SD_EENSX_ISH_SD_EEEEESK_NSB_IJlNSB_IJSD_lllEEESY_EEESK_S1Z_NS1Q_6fusion15FusionCallbacksIS1U_NS20_17LinearCombinationISK_fSK_fLNS_15FloatRoundStyleE2EEESJ_S1X_JEEENSA_5SM1004TMEM4LOAD26SM100_TMEM_LOAD_32dp32b64xES16_NS17_IS1J_S1B_NSX_INSB_IJS1C_SH_EEENSB_IJSH_SD_EEEEEEENSA_39AutoVectorizingCopyWithAssumedAlignmentILi128EEENSA_14SM90_TMA_STOREES2D_S2F_S2F_EEEvvEEEEvNT_6ParamsE)
        /*0038*/ 	.word	0x00000008


	//----- nvinfo : EIATTR_MIN_STACK_SIZE
	.align		4
.L_27:
        /*003c*/ 	.byte	0x04, 0x12
        /*003e*/ 	.short	(.L_29 - .L_28)
	.align		4
.L_28:
        /*0040*/ 	.word	index@(_ZN7cutlass13device_kernelINS_4conv6kernel13ConvUniversalINS1_16ConvProblemShapeILNS1_8OperatorE2ELi3EEENS1_10collective14CollectiveConvINS1_47MainloopSm100TmaUmmaWarpSpecializedImplicitGemmILS5_2ELi17ELi3ELi1ELi2EN4cute5tupleIJNSA_1CILi1EEESD_SD_EEEEENSB_IJNSC_ILi128EEENSB_IJNSC_ILi64EEEEEESI_EEENS_12float_e4m3_tESK_NSA_8TiledMMAINSA_8MMA_AtomIJNSA_10MMA_TraitsINSA_19SM100_MMA_F8F6F4_SSEJSK_SK_fSG_SH_NSA_17integral_constantINSA_4UMMA5MajorELSR_1EEESS_NSP_INSQ_7ScaleInELST_0EEESU_EEEEEENSA_6LayoutISE_NSB_IJNSC_ILi0EEESY_SY_EEEEENSB_IJNSA_10UnderscoreES11_S11_EEEEENS7_6detail27Sm100ImplicitGemmTileTraitsINSA_13SM90_TMA_LOADENSA_14ComposedLayoutINSA_7SwizzleILi3ELi4ELi3EEENSA_18smem_ptr_flag_bitsILi8EEENSX_INSB_IJSG_NSC_ILi8EEEEEENSB_IJSD_SG_EEEEEEEvEENS15_INSA_20SM90_TMA_LOAD_IM2COLENS17_INS18_ILi2ELi4ELi3EEES1B_NSX_INSB_IJSH_S1C_EEENSB_IJSD_SH_EEEEEEEvEEEENS_8epilogue10collective18CollectiveEpilogueINS1Q_23Sm100TmaWarpSpecializedILi1ELi1ELi64ELb0ELb0EEEJSJ_NSB_IJNSX_ISG_SD_EENSX_ISH_SD_EEEEESK_NSB_IJlNSB_IJSD_lllEEESY_EEESK_S1Z_NS1Q_6fusion15FusionCallbacksIS1U_NS20_17LinearCombinationISK_fSK_fLNS_15FloatRoundStyleE2EEESJ_S1X_JEEENSA_5SM1004TMEM4LOAD26SM100_TMEM_LOAD_32dp32b64xES16_NS17_IS1J_S1B_NSX_INSB_IJS1C_SH_EEENSB_IJSH_SD_EEEEEEENSA_39AutoVectorizingCopyWithAssumedAlignmentILi128EEENSA_14SM90_TMA_STOREES2D_S2F_S2F_EEEvvEEEEvNT_6ParamsE)
        /*0044*/ 	.word	0x00000008
.L_29:


//--------------------- .nv.compat                --------------------------
	.section	.nv.compat,"",@"SHT_CUDA_COMPAT_INFO"
	.align	4
        /*0000*/ 	.byte	0x02, 0x09, 0x01, 0x00, 0x02, 0x02, 0x02, 0x00, 0x02, 0x05, 0x05, 0x00, 0x03, 0x07, 0x01, 0x01
        /*0010*/ 	.byte	0x02, 0x03, 0x01, 0x00, 0x02, 0x06, 0x01, 0x00, 0x04, 0x0b, 0x08, 0x00, 0x09, 0x00, 0x00, 0x00
        /*0020*/ 	.byte	0x00, 0x00, 0x00, 0x00


//--------------------- .nv.info._ZN7cutlass13device_kernelINS_4conv6kernel13ConvUniversalINS1_16ConvProblemShapeILNS1_8OperatorE2ELi3EEENS1_10collective14CollectiveConvINS1_47MainloopSm100TmaUmmaWarpSpecializedImplicitGemmILS5_2ELi17ELi3ELi1ELi2EN4cute5tupleIJNSA_1CILi1EEESD_SD_EEEEENSB_IJNSC_ILi128EEENSB_IJNSC_ILi64EEEEEESI_EEENS_12float_e4m3_tESK_NSA_8TiledMMAINSA_8MMA_AtomIJNSA_10MMA_TraitsINSA_19SM100_MMA_F8F6F4_SSEJSK_SK_fSG_SH_NSA_17integral_constantINSA_4UMMA5MajorELSR_1EEESS_NSP_INSQ_7ScaleInELST_0EEESU_EEEEEENSA_6LayoutISE_NSB_IJNSC_ILi0EEESY_SY_EEEEENSB_IJNSA_10UnderscoreES11_S11_EEEEENS7_6detail27Sm100ImplicitGemmTileTraitsINSA_13SM90_TMA_LOADENSA_14ComposedLayoutINSA_7SwizzleILi3ELi4ELi3EEENSA_18smem_ptr_flag_bitsILi8EEENSX_INSB_IJSG_NSC_ILi8EEEEEENSB_IJSD_SG_EEEEEEEvEENS15_INSA_20SM90_TMA_LOAD_IM2COLENS17_INS18_ILi2ELi4ELi3EEES1B_NSX_INSB_IJSH_S1C_EEENSB_IJSD_SH_EEEEEEEvEEEENS_8epilogue10collective18CollectiveEpilogueINS1Q_23Sm100TmaWarpSpecializedILi1ELi1ELi64ELb0ELb0EEEJSJ_NSB_IJNSX_ISG_SD_EENSX_ISH_SD_EEEEESK_NSB_IJlNSB_IJSD_lllEEESY_EEESK_S1Z_NS1Q_6fusion15FusionCallbacksIS1U_NS20_17LinearCombinationISK_fSK_fLNS_15FloatRoundStyleE2EEESJ_S1X_JEEENSA_5SM1004TMEM4LOAD26SM100_TMEM_LOAD_32dp32b64xES16_NS17_IS1J_S1B_NSX_INSB_IJS1C_SH_EEENSB_IJSH_SD_EEEEEEENSA_39AutoVectorizingCopyWithAssumedAlignmentILi128EEENSA_14SM90_TMA_STOREES2D_S2F_S2F_EEEvvEEEEvNT_6ParamsE --------------------------
	.section	.nv.info._ZN7cutlass13device_kernelINS_4conv6kernel13ConvUniversalINS1_16ConvProblemShapeILNS1_8OperatorE2ELi3EEENS1_10collective14CollectiveConvINS1_47MainloopSm100TmaUmmaWarpSpecializedImplicitGemmILS5_2ELi17ELi3ELi1ELi2EN4cute5tupleIJNSA_1CILi1EEESD_SD_EEEEENSB_IJNSC_ILi128EEENSB_IJNSC_ILi64EEEEEESI_EEENS_12float_e4m3_tESK_NSA_8TiledMMAINSA_8MMA_AtomIJNSA_10MMA_TraitsINSA_19SM100_MMA_F8F6F4_SSEJSK_SK_fSG_SH_NSA_17integral_constantINSA_4UMMA5MajorELSR_1EEESS_NSP_INSQ_7ScaleInELST_0EEESU_EEEEEENSA_6LayoutISE_NSB_IJNSC_ILi0EEESY_SY_EEEEENSB_IJNSA_10UnderscoreES11_S11_EEEEENS7_6detail27Sm100ImplicitGemmTileTraitsINSA_13SM90_TMA_LOADENSA_14ComposedLayoutINSA_7SwizzleILi3ELi4ELi3EEENSA_18smem_ptr_flag_bitsILi8EEENSX_INSB_IJSG_NSC_ILi8EEEEEENSB_IJSD_SG_EEEEEEEvEENS15_INSA_20SM90_TMA_LOAD_IM2COLENS17_INS18_ILi2ELi4ELi3EEES1B_NSX_INSB_IJSH_S1C_EEENSB_IJSD_SH_EEEEEEEvEEEENS_8epilogue10collective18CollectiveEpilogueINS1Q_23Sm100TmaWarpSpecializedILi1ELi1ELi64ELb0ELb0EEEJSJ_NSB_IJNSX_ISG_SD_EENSX_ISH_SD_EEEEESK_NSB_IJlNSB_IJSD_lllEEESY_EEESK_S1Z_NS1Q_6fusion15FusionCallbacksIS1U_NS20_17LinearCombinationISK_fSK_fLNS_15FloatRoundStyleE2EEESJ_S1X_JEEENSA_5SM1004TMEM4LOAD26SM100_TMEM_LOAD_32dp32b64xES16_NS17_IS1J_S1B_NSX_INSB_IJS1C_SH_EEENSB_IJSH_SD_EEEEEEENSA_39AutoVectorizingCopyWithAssumedAlignmentILi128EEENSA_14SM90_TMA_STOREES2D_S2F_S2F_EEEvvEEEEvNT_6ParamsE,"",@"SHT_CUDA_INFO"
	.sectionflags	@""
	.align	4


	//----- nvinfo : EIATTR_CUDA_API_VERSION
	.align		4
        /*0000*/ 	.byte	0x04, 0x37
        /*0002*/ 	.short	(.L_31 - .L_30)
.L_30:
        /*0004*/ 	.word	0x00000082


	//----- nvinfo : EIATTR_KPARAM_INFO
	.align		4
.L_31:
        /*0008*/ 	.byte	0x04, 0x17
        /*000a*/ 	.short	(.L_33 - .L_32)
.L_32:
        /*000c*/ 	.word	0x00000000
        /*0010*/ 	.short	0x0000
        /*0012*/ 	.short	0x0000
        /*0014*/ 	.byte	0x00, 0xf0, 0x01, 0x24


	//----- nvinfo : EIATTR_AT_ENTRY_FRAGMENTS
	.align		4
.L_33:
        /*0018*/ 	.byte	0x04, 0x4f
        /*001a*/ 	.short	(.L_35 - .L_34)


	//   ....[0]....
.L_34:
        /*001c*/ 	.word	0x00000006


	//----- nvinfo : EIATTR_RESERVED_SMEM_USED
	.align		4
.L_35:
        /*0020*/ 	.byte	0x01, 0x41
	.zero		2


	//----- nvinfo : EIATTR_SPARSE_MMA_MASK
	.align		4
        /*0024*/ 	.byte	0x03, 0x50
        /*0026*/ 	.short	0x0000


	//----- nvinfo : EIATTR_TCGEN05_1CTA_USED
	.align		4
        /*0028*/ 	.byte	0x01, 0x51
	.zero		2


	//----- nvinfo : EIATTR_MAXREG_COUNT
	.align		4
        /*002c*/ 	.byte	0x03, 0x1b
        /*002e*/ 	.short	0x00ff


	//----- nvinfo : EIATTR_NUM_BARRIERS
	.align		4
        /*0030*/ 	.byte	0x02, 0x4c
        /*0032*/ 	.byte	0x07
	.zero		1


	//----- nvinfo : EIATTR_EXTERNS
	.align		4
        /*0034*/ 	.byte	0x04, 0x0f
        /*0036*/ 	.short	(.L_37 - .L_36)


	//   ....[0]....
	.align		4
.L_36:
        /*0038*/ 	.word	index@(__assertfail)


	//----- nvinfo : EIATTR_MERCURY_ISA_VERSION
	.align		4
.L_37:
        /*003c*/ 	.byte	0x03, 0x5f
        /*003e*/ 	.short	0x0101


	//----- nvinfo : EIATTR_INT_WARP_WIDE_INSTR_OFFSETS
	.align		4
        /*0040*/ 	.byte	0x04, 0x31
        /*0042*/ 	.short	(.L_39 - .L_38)


	//   ....[0]....
.L_38:
        /*0044*/ 	.word	0x00004870


	//   ....[1]....
        /*0048*/ 	.word	0x00004890


	//   ....[2]....
        /*004c*/ 	.word	0x000048c0


	//----- nvinfo : EIATTR_COOP_GROUP_MASK_REGIDS
	.align		4
.L_39:
        /*0050*/ 	.byte	0x04, 0x29
        /*0052*/ 	.short	(.L_41 - .L_40)


	//   ....[0]....
.L_40:
        /*0054*/ 	.word	0xffffffff


	//   ....[1]....
        /*0058*/ 	.word	0xffffffff


	//   ....[2]....
        /*005c*/ 	.word	0xffffffff


	//   ....[3]....
        /*0060*/ 	.word	0xffffffff


	//   ....[4]....
        /*0064*/ 	.word	0xffffffff


	//   ....[5]....
        /*0068*/ 	.word	0xffffffff


	//   ....[6]....
        /*006c*/ 	.word	0xffffffff


	//   ....[7]....
        /*0070*/ 	.word	0xffffffff


	//   ....[8]....
        /*0074*/ 	.word	0xffffffff


	//   ....[9]....
        /*0078*/ 	.word	0xffffffff


	//   ....[10]....
        /*007c*/ 	.word	0xffffffff


	//   ....[11]....
        /*0080*/ 	.word	0xffffffff


	//----- nvinfo : EIATTR_COOP_GROUP_INSTR_OFFSETS
	.align		4
.L_41:
        /*0084*/ 	.byte	0x04, 0x28
        /*0086*/ 	.short	(.L_43 - .L_42)


	//   ....[0]....
.L_42:
        /*0088*/ 	.word	0x00000090


	//   ....[1]....
        /*008c*/ 	.word	0x00000520


	//   ....[2]....
        /*0090*/ 	.word	0x00000860


	//   ....[3]....
        /*0094*/ 	.word	0x000009a0


	//   ....[4]....
        /*0098*/ 	.word	0x00000aa0


	//   ....[5]....
        /*009c*/ 	.word	0x00000bf0


	//   ....[6]....
        /*00a0*/ 	.word	0x00002870


	//   ....[7]....
        /*00a4*/ 	.word	0x00003ce0


	//   ....[8]....
        /*00a8*/ 	.word	0x00003ef0


	//   ....[9]....
        /*00ac*/ 	.word	0x00003f20


	//   ....[10]....
        /*00b0*/ 	.word	0x00004750


	//   ....[11]....
        /*00b4*/ 	.word	0x00004990


	//----- nvinfo : EIATTR_VRC_CTA_INIT_COUNT
	.align		4
.L_43:
        /*00b8*/ 	.byte	0x02, 0x4a
        /*00ba*/ 	.byte	0x80
	.zero		1


	//----- nvinfo : EIATTR_SYSCALL_OFFSETS
	.align		4
        /*00bc*/ 	.byte	0x04, 0x46
        /*00be*/ 	.short	(.L_45 - .L_44)


	//   ....[0]....
.L_44:
        /*00c0*/ 	.word	0x000066b0


	//   ....[1]....
        /*00c4*/ 	.word	0x000067f0


	//   ....[2]....
        /*00c8*/ 	.word	0x00006fc0


	//----- nvinfo : EIATTR_MBARRIER_INSTR_OFFSETS
	.align		4
.L_45:
        /*00cc*/ 	.byte	0x04, 0x39
        /*00ce*/ 	.short	(.L_47 - .L_46)


	//   ....[0]....
.L_46:
        /*00d0*/ 	.word	0x00000620
        /*00d4*/ 	.word	0x000000ff
        /*00d8*/ 	.word	0x00000000
        /*00dc*/ 	.short	0x0100
        /*00de*/ 	.byte	0x04
	.zero		1


	//   ....[1]....
        /*00e0*/ 	.word	0x00000630
        /*00e4*/ 	.word	0x000000ff
        /*00e8*/ 	.word	0x00000088
        /*00ec*/ 	.short	0x0100
        /*00ee*/ 	.byte	0x04
	.zero		1


	//   ....[2]....
        /*00f0*/ 	.word	0x00000640
        /*00f4*/ 	.word	0x000000ff
        /*00f8*/ 	.word	0x00000008
        /*00fc*/ 	.short	0x0100
        /*00fe*/ 	.byte	0x04
	.zero		1


	//   ....[3]....
        /*0100*/ 	.word	0x00000650
        /*0104*/ 	.word	0x000000ff
        /*0108*/ 	.word	0x00000090
        /*010c*/ 	.short	0x0100
        /*010e*/ 	.byte	0x04
	.zero		1


	//   ....[4]....
        /*0110*/ 	.word	0x00000660
        /*0114*/ 	.word	0x000000ff
        /*0118*/ 	.word	0x00000010
        /*011c*/ 	.short	0x0100
        /*011e*/ 	.byte	0x04
	.zero		1


	//   ....[5]....
        /*0120*/ 	.word	0x00000670
        /*0124*/ 	.word	0x000000ff
        /*0128*/ 	.word	0x00000098
        /*012c*/ 	.short	0x0100
        /*012e*/ 	.byte	0x04
	.zero		1


	//   ....[6]....
        /*0130*/ 	.word	0x00000680
        /*0134*/ 	.word	0x000000ff
        /*0138*/ 	.word	0x00000018
        /*013c*/ 	.short	0x0100
        /*013e*/ 	.byte	0x04
	.zero		1


	//   ....[7]....
        /*0140*/ 	.word	0x00000690
        /*0144*/ 	.word	0x000000ff
        /*0148*/ 	.word	0x000000a0
        /*014c*/ 	.short	0x0100
        /*014e*/ 	.byte	0x04
	.zero		1


	//   ....[8]....
        /*0150*/ 	.word	0x000006a0
        /*0154*/ 	.word	0x000000ff
        /*0158*/ 	.word	0x00000020
        /*015c*/ 	.short	0x0100
        /*015e*/ 	.byte	0x04
	.zero		1


	//   ....[9]....
        /*0160*/ 	.word	0x000006b0
        /*0164*/ 	.word	0x000000ff
        /*0168*/ 	.word	0x000000a8
        /*016c*/ 	.short	0x0100
        /*016e*/ 	.byte	0x04
	.zero		1


	//   ....[10]....
        /*0170*/ 	.word	0x000006c0
        /*0174*/ 	.word	0x000000ff
        /*0178*/ 	.word	0x00000028
        /*017c*/ 	.short	0x0100
        /*017e*/ 	.byte	0x04
	.zero		1


	//   ....[11]....
        /*0180*/ 	.word	0x000006d0
        /*0184*/ 	.word	0x000000ff
        /*0188*/ 	.word	0x000000b0
        /*018c*/ 	.short	0x0100
        /*018e*/ 	.byte	0x04
	.zero		1


	//   ....[12]....
        /*0190*/ 	.word	0x000006e0
        /*0194*/ 	.word	0x000000ff
        /*0198*/ 	.word	0x00000030
        /*019c*/ 	.short	0x0100
        /*019e*/ 	.byte	0x04
	.zero		1


	//   ....[13]....
        /*01a0*/ 	.word	0x000006f0
        /*01a4*/ 	.word	0x000000ff
        /*01a8*/ 	.word	0x000000b8
        /*01ac*/ 	.short	0x0100
        /*01ae*/ 	.byte	0x04
	.zero		1


	//   ....[14]....
        /*01b0*/ 	.word	0x00000700
        /*01b4*/ 	.word	0x000000ff
        /*01b8*/ 	.word	0x00000038
        /*01bc*/ 	.short	0x0100
        /*01be*/ 	.byte	0x04
	.zero		1


	//   ....[15]....
        /*01c0*/ 	.word	0x00000710
        /*01c4*/ 	.word	0x000000ff
        /*01c8*/ 	.word	0x000000c0
        /*01cc*/ 	.short	0x0100
        /*01ce*/ 	.byte	0x04
	.zero		1


	//   ....[16]....
        /*01d0*/ 	.word	0x00000720
        /*01d4*/ 	.word	0x000000ff
        /*01d8*/ 	.word	0x00000040
        /*01dc*/ 	.short	0x0100
        /*01de*/ 	.byte	0x04
	.zero		1


	//   ....[17]....
        /*01e0*/ 	.word	0x00000730
        /*01e4*/ 	.word	0x000000ff
        /*01e8*/ 	.word	0x000000c8
        /*01ec*/ 	.short	0x0100
        /*01ee*/ 	.byte	0x04
	.zero		1


	//   ....[18]....
        /*01f0*/ 	.word	0x00000740
        /*01f4*/ 	.word	0x000000ff
        /*01f8*/ 	.word	0x00000048
        /*01fc*/ 	.short	0x0100
        /*01fe*/ 	.byte	0x04
	.zero		1


	//   ....[19]....
        /*0200*/ 	.word	0x00000750
        /*0204*/ 	.word	0x000000ff
        /*0208*/ 	.word	0x000000d0
        /*020c*/ 	.short	0x0100
        /*020e*/ 	.byte	0x04
	.zero		1


	//   ....[20]....
        /*0210*/ 	.word	0x00000760
        /*0214*/ 	.word	0x000000ff
        /*0218*/ 	.word	0x00000050
        /*021c*/ 	.short	0x0100
        /*021e*/ 	.byte	0x04
	.zero		1


	//   ....[21]....
        /*0220*/ 	.word	0x00000770
        /*0224*/ 	.word	0x000000ff
        /*0228*/ 	.word	0x000000d8
        /*022c*/ 	.short	0x0100
        /*022e*/ 	.byte	0x04
	.zero		1


	//   ....[22]....
        /*0230*/ 	.word	0x00000780
        /*0234*/ 	.word	0x000000ff
        /*0238*/ 	.word	0x00000058
        /*023c*/ 	.short	0x0100
        /*023e*/ 	.byte	0x04
	.zero		1


	//   ....[23]....
        /*0240*/ 	.word	0x00000790
        /*0244*/ 	.word	0x000000ff
        /*0248*/ 	.word	0x000000e0
        /*024c*/ 	.short	0x0100
        /*024e*/ 	.byte	0x04
	.zero		1


	//   ....[24]....
        /*0250*/ 	.word	0x000007a0
        /*0254*/ 	.word	0x000000ff
        /*0258*/ 	.word	0x00000060
        /*025c*/ 	.short	0x0100
        /*025e*/ 	.byte	0x04
	.zero		1


	//   ....[25]....
        /*0260*/ 	.word	0x000007b0
        /*0264*/ 	.word	0x000000ff
        /*0268*/ 	.word	0x000000e8
        /*026c*/ 	.short	0x0100
        /*026e*/ 	.byte	0x04
	.zero		1


	//   ....[26]....
        /*0270*/ 	.word	0x000007c0
        /*0274*/ 	.word	0x000000ff
        /*0278*/ 	.word	0x00000068
        /*027c*/ 	.short	0x0100
        /*027e*/ 	.byte	0x04
	.zero		1


	//   ....[27]....
        /*0280*/ 	.word	0x000007d0
        /*0284*/ 	.word	0x000000ff
        /*0288*/ 	.word	0x000000f0
        /*028c*/ 	.short	0x0100
        /*028e*/ 	.byte	0x04
	.zero		1


	//   ....[28]....
        /*0290*/ 	.word	0x000007e0
        /*0294*/ 	.word	0x000000ff
        /*0298*/ 	.word	0x00000070
        /*029c*/ 	.short	0x0100
        /*029e*/ 	.byte	0x04
	.zero		1


	//   ....[29]....
        /*02a0*/ 	.word	0x000007f0
        /*02a4*/ 	.word	0x000000ff
        /*02a8*/ 	.word	0x000000f8
        /*02ac*/ 	.short	0x0100
        /*02ae*/ 	.byte	0x04
	.zero		1


	//   ....[30]....
        /*02b0*/ 	.word	0x00000800
        /*02b4*/ 	.word	0x000000ff
        /*02b8*/ 	.word	0x00000078
        /*02bc*/ 	.short	0x0100
        /*02be*/ 	.byte	0x04
	.zero		1


	//   ....[31]....
        /*02c0*/ 	.word	0x00000810
        /*02c4*/ 	.word	0x000000ff
        /*02c8*/ 	.word	0x00000100
        /*02cc*/ 	.short	0x0100
        /*02ce*/ 	.byte	0x04
	.zero		1


	//   ....[32]....
        /*02d0*/ 	.word	0x00000820
        /*02d4*/ 	.word	0x000000ff
        /*02d8*/ 	.word	0x00000080
        /*02dc*/ 	.short	0x0100
        /*02de*/ 	.byte	0x04
	.zero		1


	//   ....[33]....
        /*02e0*/ 	.word	0x00000830
        /*02e4*/ 	.word	0x000000ff
        /*02e8*/ 	.word	0x00000108
        /*02ec*/ 	.short	0x0100
        /*02ee*/ 	.byte	0x04
	.zero		1


	//   ....[34]....
        /*02f0*/ 	.word	0x00000970
        /*02f4*/ 	.word	0x000000ff
        /*02f8*/ 	.word	0x00000110
        /*02fc*/ 	.short	0x0100
        /*02fe*/ 	.byte	0x04
	.zero		1


	//   ....[35]....
        /*0300*/ 	.word	0x00000980
        /*0304*/ 	.word	0x000000ff
        /*0308*/ 	.word	0x00000118
        /*030c*/ 	.short	0x0100
        /*030e*/ 	.byte	0x04
	.zero		1


	//   ....[36]....
        /*0310*/ 	.word	0x00000a70
        /*0314*/ 	.word	0x000000ff
        /*0318*/ 	.word	0x00000120
        /*031c*/ 	.short	0x0100
        /*031e*/ 	.byte	0x06
	.zero		1


	//   ....[37]....
        /*0320*/ 	.word	0x00000a80
        /*0324*/ 	.word	0x000000ff
        /*0328*/ 	.word	0x00000128
        /*032c*/ 	.short	0x0100
        /*032e*/ 	.byte	0x06
	.zero		1


	//   ....[38]....
        /*0330*/ 	.word	0x00000bc0
        /*0334*/ 	.word	0x000000ff
        /*0338*/ 	.word	0x00000130
        /*033c*/ 	.short	0x0100
        /*033e*/ 	.byte	0x06
	.zero		1


	//   ....[39]....
        /*0340*/ 	.word	0x00000bd0
        /*0344*/ 	.word	0x000000ff
        /*0348*/ 	.word	0x00000138
        /*034c*/ 	.short	0x0100
        /*034e*/ 	.byte	0x06
	.zero		1


	//   ....[40]....
        /*0350*/ 	.word	0x00000d20
        /*0354*/ 	.word	0x000000ff
        /*0358*/ 	.word	0x00000140
        /*035c*/ 	.short	0x0100
        /*035e*/ 	.byte	0x04
	.zero		1


	//   ....[41]....
        /*0360*/ 	.word	0x00000d30
        /*0364*/ 	.word	0x000000ff
        /*0368*/ 	.word	0x00000150
        /*036c*/ 	.short	0x0100
        /*036e*/ 	.byte	0x04
	.zero		1


	//   ....[42]....
        /*0370*/ 	.word	0x00000d40
        /*0374*/ 	.word	0x000000ff
        /*0378*/ 	.word	0x00000148
        /*037c*/ 	.short	0x0100
        /*037e*/ 	.byte	0x04
	.zero		1


	//   ....[43]....
        /*0380*/ 	.word	0x00000d50
        /*0384*/ 	.word	0x000000ff
        /*0388*/ 	.word	0x00000158
        /*038c*/ 	.short	0x0100
        /*038e*/ 	.byte	0x04
	.zero		1


	//   ....[44]....
        /*0390*/ 	.word	0x00001a80
        /*0394*/ 	.word	0x000000ff
        /*0398*/ 	.word	0x00000088
        /*039c*/ 	.short	0x010a
        /*039e*/ 	.byte	0x06
	.zero		1


	//   ....[45]....
        /*03a0*/ 	.word	0x00001ed0
        /*03a4*/ 	.word	0x000000ff
        /*03a8*/ 	.word	0x00000088
        /*03ac*/ 	.short	0x010a
        /*03ae*/ 	.byte	0x29
	.zero		1


	//   ....[46]....
        /*03b0*/ 	.word	0x00002040
        /*03b4*/ 	.word	0x000000ff
        /*03b8*/ 	.word	0x00000088
        /*03bc*/ 	.short	0x010a
        /*03be*/ 	.byte	0x08
	.zero		1


	//   ....[47]....
        /*03c0*/ 	.word	0x000022b0
        /*03c4*/ 	.word	0x000000ff
        /*03c8*/ 	.word	0x00000128
        /*03cc*/ 	.short	0x0101
        /*03ce*/ 	.byte	0x1e
	.zero		1


	//   ....[48]....
        /*03d0*/ 	.word	0x000022e0
        /*03d4*/ 	.word	0x000000ff
        /*03d8*/ 	.word	0x00000088
        /*03dc*/ 	.short	0x010a
        /*03de*/ 	.byte	0x04
	.zero		1


	//   ....[49]....
        /*03e0*/ 	.word	0x000024a0
        /*03e4*/ 	.word	0x000000ff
        /*03e8*/ 	.word	0x00000088
        /*03ec*/ 	.short	0x010a
        /*03ee*/ 	.byte	0x21
	.zero		1


	//   ....[50]....
        /*03f0*/ 	.word	0x00002610
        /*03f4*/ 	.word	0x000000ff
        /*03f8*/ 	.word	0x00000088
        /*03fc*/ 	.short	0x010a
        /*03fe*/ 	.byte	0x08
	.zero		1


	//   ....[51]....
        /*0400*/ 	.word	0x00002880
        /*0404*/ 	.word	0x000000ff
        /*0408*/ 	.word	0x00000130
        /*040c*/ 	.short	0x010a
        /*040e*/ 	.byte	0x1e
	.zero		1


	//   ....[52]....
        /*0410*/ 	.word	0x00002940
        /*0414*/ 	.word	0x000000ff
        /*0418*/ 	.word	0x00000000
        /*041c*/ 	.short	0x0101
        /*041e*/ 	.byte	0x04
	.zero		1


	//   ....[53]....
        /*0420*/ 	.word	0x00002f30
        /*0424*/ 	.word	0x000000ff
        /*0428*/ 	.word	0x00000000
        /*042c*/ 	.short	0x010a
        /*042e*/ 	.byte	0x04
	.zero		1


	//   ....[54]....
        /*0430*/ 	.word	0x00002fd0
        /*0434*/ 	.word	0x000000ff
        /*0438*/ 	.word	0x00000000
        /*043c*/ 	.short	0x010a
        /*043e*/ 	.byte	0x05
	.zero		1


	//   ....[55]....
        /*0440*/ 	.word	0x00003070
        /*0444*/ 	.word	0x000000ff
        /*0448*/ 	.word	0x00000000
        /*044c*/ 	.short	0x010a
        /*044e*/ 	.byte	0x05
	.zero		1


	//   ....[56]....
        /*0450*/ 	.word	0x00003110
        /*0454*/ 	.word	0x000000ff
        /*0458*/ 	.word	0x00000000
        /*045c*/ 	.short	0x010a
        /*045e*/ 	.byte	0x05
	.zero		1


	//   ....[57]....
        /*0460*/ 	.word	0x000031b0
        /*0464*/ 	.word	0x000000ff
        /*0468*/ 	.word	0x00000000
        /*046c*/ 	.short	0x010a
        /*046e*/ 	.byte	0x05
	.zero		1


	//   ....[58]....
        /*0470*/ 	.word	0x00003250
        /*0474*/ 	.word	0x000000ff
        /*0478*/ 	.word	0x00000000
        /*047c*/ 	.short	0x010a
        /*047e*/ 	.byte	0x05
	.zero		1


	//   ....[59]....
        /*0480*/ 	.word	0x000032f0
        /*0484*/ 	.word	0x000000ff
        /*0488*/ 	.word	0x00000000
        /*048c*/ 	.short	0x010a
        /*048e*/ 	.byte	0x05
	.zero		1


	//   ....[60]....
        /*0490*/ 	.word	0x00003390
        /*0494*/ 	.word	0x000000ff
        /*0498*/ 	.word	0x00000000
        /*049c*/ 	.short	0x010a
        /*049e*/ 	.byte	0x05
	.zero		1


	//   ....[61]....
        /*04a0*/ 	.word	0x00003430
        /*04a4*/ 	.word	0x000000ff
        /*04a8*/ 	.word	0x00000000
        /*04ac*/ 	.short	0x010a
        /*04ae*/ 	.byte	0x05
	.zero		1


	//   ....[62]....
        /*04b0*/ 	.word	0x000034d0
        /*04b4*/ 	.word	0x000000ff
        /*04b8*/ 	.word	0x00000000
        /*04bc*/ 	.short	0x010a
        /*04be*/ 	.byte	0x05
	.zero		1


	//   ....[63]....
        /*04c0*/ 	.word	0x00003570
        /*04c4*/ 	.word	0x000000ff
        /*04c8*/ 	.word	0x00000000
        /*04cc*/ 	.short	0x010a
        /*04ce*/ 	.byte	0x05
	.zero		1


	//   ....[64]....
        /*04d0*/ 	.word	0x00003610
        /*04d4*/ 	.word	0x000000ff
        /*04d8*/ 	.word	0x00000000
        /*04dc*/ 	.short	0x010a
        /*04de*/ 	.byte	0x05
	.zero		1


	//   ....[65]....
        /*04e0*/ 	.word	0x000036b0
        /*04e4*/ 	.word	0x000000ff
        /*04e8*/ 	.word	0x00000000
        /*04ec*/ 	.short	0x010a
        /*04ee*/ 	.byte	0x05
	.zero		1


	//   ....[66]....
        /*04f0*/ 	.word	0x00003750
        /*04f4*/ 	.word	0x000000ff
        /*04f8*/ 	.word	0x00000000
        /*04fc*/ 	.short	0x010a
        /*04fe*/ 	.byte	0x05
	.zero		1


	//   ....[67]....
        /*0500*/ 	.word	0x000037f0
        /*0504*/ 	.word	0x000000ff
        /*0508*/ 	.word	0x00000000
        /*050c*/ 	.short	0x010a
        /*050e*/ 	.byte	0x05
	.zero		1


	//   ....[68]....
        /*0510*/ 	.word	0x00003890
        /*0514*/ 	.word	0x000000ff
        /*0518*/ 	.word	0x00000000
        /*051c*/ 	.short	0x010a
        /*051e*/ 	.byte	0x05
	.zero		1


	//   ....[69]....
        /*0520*/ 	.word	0x00003940
        /*0524*/ 	.word	0x00000000
        /*0528*/ 	.word	0x00000000
        /*052c*/ 	.short	0x010a
        /*052e*/ 	.byte	0xff
	.zero		1


	//   ....[70]....
        /*0530*/ 	.word	0x00003a90
        /*0534*/ 	.word	0x000000ff
        /*0538*/ 	.word	0x00000138
        /*053c*/ 	.short	0x010a
        /*053e*/ 	.byte	0x04
	.zero		1


	//   ....[71]....
        /*0540*/ 	.word	0x00003b30
        /*0544*/ 	.word	0x000000ff
        /*0548*/ 	.word	0x00000130
        /*054c*/ 	.short	0x010a
        /*054e*/ 	.byte	0x04
	.zero		1


	//   ....[72]....
        /*0550*/ 	.word	0x00003bd0
        /*0554*/ 	.word	0x000000ff
        /*0558*/ 	.word	0x00000000
        /*055c*/ 	.short	0x0101
        /*055e*/ 	.byte	0x05
	.zero		1


	//   ....[73]....
        /*0560*/ 	.word	0x00003c10
        /*0564*/ 	.word	0x000000ff
        /*0568*/ 	.word	0x00000138
        /*056c*/ 	.short	0x0106
        /*056e*/ 	.byte	0x04
	.zero		1


	//   ....[74]....
        /*0570*/ 	.word	0x00003c50
        /*0574*/ 	.word	0x00000000
        /*0578*/ 	.word	0x00000138
        /*057c*/ 	.short	0x010a
        /*057e*/ 	.byte	0xff
	.zero		1


	//   ....[75]....
        /*0580*/ 	.word	0x00004150
        /*0584*/ 	.word	0x000000ff
        /*0588*/ 	.word	0x00000130
        /*058c*/ 	.short	0x010a
        /*058e*/ 	.byte	0x13
	.zero		1


	//   ....[76]....
        /*0590*/ 	.word	0x00004200
        /*0594*/ 	.word	0x000000ff
        /*0598*/ 	.word	0x00000000
        /*059c*/ 	.short	0x0101
        /*059e*/ 	.byte	0x1d
	.zero		1


	//   ....[77]....
        /*05a0*/ 	.word	0x00004210
        /*05a4*/ 	.word	0x000000ff
        /*05a8*/ 	.word	0x00000150
        /*05ac*/ 	.short	0x010a
        /*05ae*/ 	.byte	0x17
	.zero		1


	//   ....[78]....
        /*05b0*/ 	.word	0x000042e0
        /*05b4*/ 	.word	0x000000ff
        /*05b8*/ 	.word	0x00000000
        /*05bc*/ 	.short	0x010a
        /*05be*/ 	.byte	0x04
	.zero		1


	//   ....[79]....
        /*05c0*/ 	.word	0x00004340
        /*05c4*/ 	.word	0x000000ff
        /*05c8*/ 	.word	0x00000000
        /*05cc*/ 	.short	0x010a
        /*05ce*/ 	.byte	0x0f
	.zero		1


	//   ....[80]....
        /*05d0*/ 	.word	0x00004480
        /*05d4*/ 	.word	0x000000ff
        /*05d8*/ 	.word	0x00000000
        /*05dc*/ 	.short	0x010a
        /*05de*/ 	.byte	0x04
	.zero		1


	//   ....[81]....
        /*05e0*/ 	.word	0x000046a0
        /*05e4*/ 	.word	0x000000ff
        /*05e8*/ 	.word	0x00000000
        /*05ec*/ 	.short	0x010a
        /*05ee*/ 	.byte	0x04
	.zero		1


	//   ....[82]....
        /*05f0*/ 	.word	0x00004730
        /*05f4*/ 	.word	0x000000ff
        /*05f8*/ 	.word	0x00000000
        /*05fc*/ 	.short	0x010a
        /*05fe*/ 	.byte	0x04
	.zero		1


	//   ....[83]....
        /*0600*/ 	.word	0x00004ec0
        /*0604*/ 	.word	0x000000ff
        /*0608*/ 	.word	0x00000130
        /*060c*/ 	.short	0x010a
        /*060e*/ 	.byte	0x13
	.zero		1


	//   ....[84]....
        /*0610*/ 	.word	0x00004f60
        /*0614*/ 	.word	0x000000ff
        /*0618*/ 	.word	0x00000000
        /*061c*/ 	.short	0x0101
        /*061e*/ 	.byte	0x2e
	.zero		1


	//   ....[85]....
        /*0620*/ 	.word	0x000054c0
        /*0624*/ 	.word	0x000000ff
        /*0628*/ 	.word	0x00000128
        /*062c*/ 	.short	0x010a
        /*062e*/ 	.byte	0x13
	.zero		1


	//   ....[86]....
        /*0630*/ 	.word	0x00005630
        /*0634*/ 	.word	0x000000ff
        /*0638*/ 	.word	0x00000118
        /*063c*/ 	.short	0x010a
        /*063e*/ 	.byte	0x13
	.zero		1


	//   ....[87]....
        /*0640*/ 	.word	0x00005b50
        /*0644*/ 	.word	0x000000ff
        /*0648*/ 	.word	0x00000110
        /*064c*/ 	.short	0x010b
        /*064e*/ 	.byte	0x13
	.zero		1


	//   ....[88]....
        /*0650*/ 	.word	0x00005b80
        /*0654*/ 	.word	0x000000ff
        /*0658*/ 	.word	0x00000000
        /*065c*/ 	.short	0x0101
        /*065e*/ 	.byte	0x31
	.zero		1


	//   ....[89]....
        /*0660*/ 	.word	0x00005c10
        /*0664*/ 	.word	0x00000000
        /*0668*/ 	.word	0x00000118
        /*066c*/ 	.short	0x010a
        /*066e*/ 	.byte	0xff
	.zero		1


	//   ....[90]....
        /*0670*/ 	.word	0x00005f70
        /*0674*/ 	.word	0x000000ff
        /*0678*/ 	.word	0x00000130
        /*067c*/ 	.short	0x010a
        /*067e*/ 	.byte	0x2b
	.zero		1


	//   ....[91]....
        /*0680*/ 	.word	0x00006040
        /*0684*/ 	.word	0x000000ff
        /*0688*/ 	.word	0x00000000
        /*068c*/ 	.short	0x0101
        /*068e*/ 	.byte	0x04
	.zero		1


	//   ....[92]....
        /*0690*/ 	.word	0x00006b80
        /*0694*/ 	.word	0x000000ff
        /*0698*/ 	.word	0x00000110
        /*069c*/ 	.short	0x010a
        /*069e*/ 	.byte	0x2b
	.zero		1


	//   ....[93]....
        /*06a0*/ 	.word	0x00006ba0
        /*06a4*/ 	.word	0x00000016
        /*06a8*/ 	.word	0x00000140
        /*06ac*/ 	.short	0x010a
        /*06ae*/ 	.byte	0xff
	.zero		1


	//   ....[94]....
        /*06b0*/ 	.word	0x00006d30
        /*06b4*/ 	.word	0x000000ff
        /*06b8*/ 	.word	0x00000110
        /*06bc*/ 	.short	0x010a
        /*06be*/ 	.byte	0x2b
	.zero		1


	//   ....[95]....
        /*06c0*/ 	.word	0x00006e40
        /*06c4*/ 	.word	0x000000ff
        /*06c8*/ 	.word	0x00000000
        /*06cc*/ 	.short	0x0101
        /*06ce*/ 	.byte	0x04
	.zero		1


	//   ....[96]....
        /*06d0*/ 	.word	0x00006ea0
        /*06d4*/ 	.word	0x00000016
        /*06d8*/ 	.word	0x00000140
        /*06dc*/ 	.short	0x010a
        /*06de*/ 	.byte	0xff
	.zero		1


	//   ....[97]....
        /*06e0*/ 	.word	0x000075e0
        /*06e4*/ 	.word	0x000000ff
        /*06e8*/ 	.word	0x00000000
        /*06ec*/ 	.short	0x0101
        /*06ee*/ 	.byte	0x04
	.zero		1


	//   ....[98]....
        /*06f0*/ 	.word	0x00008920
        /*06f4*/ 	.word	0x00000000
        /*06f8*/ 	.word	0x00000088
        /*06fc*/ 	.short	0x010a
        /*06fe*/ 	.byte	0xff
	.zero		1


	//   ....[99]....
        /*0700*/ 	.word	0x00008980
        /*0704*/ 	.word	0x00000000
        /*0708*/ 	.word	0x00000088
        /*070c*/ 	.short	0x010a
        /*070e*/ 	.byte	0xff
	.zero		1


	//   ....[100]....
        /*0710*/ 	.word	0x000089e0
        /*0714*/ 	.word	0x00000000
        /*0718*/ 	.word	0x00000130
        /*071c*/ 	.short	0x010a
        /*071e*/ 	.byte	0xff
	.zero		1


	//   ....[101]....
        /*0720*/ 	.word	0x00008a40
        /*0724*/ 	.word	0x00000000
        /*0728*/ 	.word	0x00000000
        /*072c*/ 	.short	0x010a
        /*072e*/ 	.byte	0xff
	.zero		1


	//   ....[102]....
        /*0730*/ 	.word	0x00008aa0
        /*0734*/ 	.word	0x00000000
        /*0738*/ 	.word	0x00000000
        /*073c*/ 	.short	0x010a
        /*073e*/ 	.byte	0xff
	.zero		1


	//   ....[103]....
        /*0740*/ 	.word	0x00008b00
        /*0744*/ 	.word	0x00000000
        /*0748*/ 	.word	0x00000000
        /*074c*/ 	.short	0x010a
        /*074e*/ 	.byte	0xff
	.zero		1


	//   ....[104]....
        /*0750*/ 	.word	0x00008b60
        /*0754*/ 	.word	0x00000000
        /*0758*/ 	.word	0x00000000
        /*075c*/ 	.short	0x010a
        /*075e*/ 	.byte	0xff
	.zero		1


	//   ....[105]....
        /*0760*/ 	.word	0x00008bc0
        /*0764*/ 	.word	0x00000000
        /*0768*/ 	.word	0x00000000
        /*076c*/ 	.short	0x010a
        /*076e*/ 	.byte	0xff
	.zero		1


	//   ....[106]....
        /*0770*/ 	.word	0x00008c20
        /*0774*/ 	.word	0x00000000
        /*0778*/ 	.word	0x00000000
        /*077c*/ 	.short	0x010a
        /*077e*/ 	.byte	0xff
	.zero		1


	//   ....[107]....
        /*0780*/ 	.word	0x00008c80
        /*0784*/ 	.word	0x00000000
        /*0788*/ 	.word	0x00000000
        /*078c*/ 	.short	0x010a
        /*078e*/ 	.byte	0xff
	.zero		1


	//   ....[108]....
        /*0790*/ 	.word	0x00008ce0
        /*0794*/ 	.word	0x00000000
        /*0798*/ 	.word	0x00000000
        /*079c*/ 	.short	0x010a
        /*079e*/ 	.byte	0xff
	.zero		1


	//   ....[109]....
        /*07a0*/ 	.word	0x00008d40
        /*07a4*/ 	.word	0x00000000
        /*07a8*/ 	.word	0x00000000
        /*07ac*/ 	.short	0x010a
        /*07ae*/ 	.byte	0xff
	.zero		1


	//   ....[110]....
        /*07b0*/ 	.word	0x00008da0
        /*07b4*/ 	.word	0x00000000
        /*07b8*/ 	.word	0x00000000
        /*07bc*/ 	.short	0x010a
        /*07be*/ 	.byte	0xff
	.zero		1


	//   ....[111]....
        /*07c0*/ 	.word	0x00008e00
        /*07c4*/ 	.word	0x00000000
        /*07c8*/ 	.word	0x00000000
        /*07cc*/ 	.short	0x010a
        /*07ce*/ 	.byte	0xff
	.zero		1


	//   ....[112]....
        /*07d0*/ 	.word	0x00008e60
        /*07d4*/ 	.word	0x00000000
        /*07d8*/ 	.word	0x00000000
        /*07dc*/ 	.short	0x010a
        /*07de*/ 	.byte	0xff
	.zero		1


	//   ....[113]....
        /*07e0*/ 	.word	0x00008ec0
        /*07e4*/ 	.word	0x00000000
        /*07e8*/ 	.word	0x00000000
        /*07ec*/ 	.short	0x010a
        /*07ee*/ 	.byte	0xff
	.zero		1


	//   ....[114]....
        /*07f0*/ 	.word	0x00008f20
        /*07f4*/ 	.word	0x00000000
        /*07f8*/ 	.word	0x00000000
        /*07fc*/ 	.short	0x010a
        /*07fe*/ 	.byte	0xff
	.zero		1


	//   ....[115]....
        /*0800*/ 	.word	0x00008f80
        /*0804*/ 	.word	0x00000000
        /*0808*/ 	.word	0x00000000
        /*080c*/ 	.short	0x010a
        /*080e*/ 	.byte	0xff
	.zero		1


	//   ....[116]....
        /*0810*/ 	.word	0x00008fe0
        /*0814*/ 	.word	0x00000000
        /*0818*/ 	.word	0x00000000
        /*081c*/ 	.short	0x010a
        /*081e*/ 	.byte	0xff
	.zero		1


	//   ....[117]....
        /*0820*/ 	.word	0x00009040
        /*0824*/ 	.word	0x00000004
        /*0828*/ 	.word	0x00000138
        /*082c*/ 	.short	0x010a
        /*082e*/ 	.byte	0xff
	.zero		1


	//   ....[118]....
        /*0830*/ 	.word	0x000090a0
        /*0834*/ 	.word	0x00000004
        /*0838*/ 	.word	0x00000130
        /*083c*/ 	.short	0x010a
        /*083e*/ 	.byte	0xff
	.zero		1


	//   ....[119]....
        /*0840*/ 	.word	0x00009100
        /*0844*/ 	.word	0x00000000
        /*0848*/ 	.word	0x00000130
        /*084c*/ 	.short	0x010a
        /*084e*/ 	.byte	0xff
	.zero		1


	//   ....[120]....
        /*0850*/ 	.word	0x00009160
        /*0854*/ 	.word	0x00000004
        /*0858*/ 	.word	0x00000150
        /*085c*/ 	.short	0x010a
        /*085e*/ 	.byte	0xff
	.zero		1


	//   ....[121]....
        /*0860*/ 	.word	0x000091c0
        /*0864*/ 	.word	0x00000000
        /*0868*/ 	.word	0x00000000
        /*086c*/ 	.short	0x010a
        /*086e*/ 	.byte	0xff
	.zero		1


	//   ....[122]....
        /*0870*/ 	.word	0x00009220
        /*0874*/ 	.word	0x00000000
        /*0878*/ 	.word	0x00000000
        /*087c*/ 	.short	0x010a
        /*087e*/ 	.byte	0xff
	.zero		1


	//   ....[123]....
        /*0880*/ 	.word	0x00009280
        /*0884*/ 	.word	0x00000000
        /*0888*/ 	.word	0x00000000
        /*088c*/ 	.short	0x010a
        /*088e*/ 	.byte	0xff
	.zero		1


	//   ....[124]....
        /*0890*/ 	.word	0x000092e0
        /*0894*/ 	.word	0x00000000
        /*0898*/ 	.word	0x00000130
        /*089c*/ 	.short	0x010a
        /*089e*/ 	.byte	0xff
	.zero		1


	//   ....[125]....
        /*08a0*/ 	.word	0x00009340
        /*08a4*/ 	.word	0x00000000
        /*08a8*/ 	.word	0x00000128
        /*08ac*/ 	.short	0x010a
        /*08ae*/ 	.byte	0xff
	.zero		1


	//   ....[126]....
        /*08b0*/ 	.word	0x000093a0
        /*08b4*/ 	.word	0x00000000
        /*08b8*/ 	.word	0x00000118
        /*08bc*/ 	.short	0x010a
        /*08be*/ 	.byte	0xff
	.zero		1


	//   ....[127]....
        /*08c0*/ 	.word	0x00009400
        /*08c4*/ 	.word	0x00000000
        /*08c8*/ 	.word	0x00000130
        /*08cc*/ 	.short	0x010a
        /*08ce*/ 	.byte	0xff
	.zero		1


	//   ....[128]....
        /*08d0*/ 	.word	0x00009460
        /*08d4*/ 	.word	0x00000003
        /*08d8*/ 	.word	0x00000110
        /*08dc*/ 	.short	0x010a
        /*08de*/ 	.byte	0xff
	.zero		1


	//   ....[129]....
        /*08e0*/ 	.word	0x000094b0
        /*08e4*/ 	.word	0x00000016
        /*08e8*/ 	.word	0x00000140
        /*08ec*/ 	.short	0x010a
        /*08ee*/ 	.byte	0xff
	.zero		1


	//----- nvinfo : EIATTR_NUM_MBARRIERS
	.align		4
.L_47:
        /*08f0*/ 	.byte	0x03, 0x38
        /*08f2*/ 	.short	0x002c


	//----- nvinfo : EIATTR_EXIT_INSTR_OFFSETS
	.align		4
        /*08f4*/ 	.byte	0x04, 0x1c
        /*08f6*/ 	.short	(.L_49 - .L_48)


	//   ....[0]....
.L_48:
        /*08f8*/ 	.word	0x00003970


	//   ....[1]....
        /*08fc*/ 	.word	0x00003c20


	//   ....[2]....
        /*0900*/ 	.word	0x00003c80


	//   ....[3]....
        /*0904*/ 	.word	0x000049a0


	//   ....[4]....
        /*0908*/ 	.word	0x00005c40


	//   ....[5]....
        /*090c*/ 	.word	0x00005c80


	//   ....[6]....
        /*0910*/ 	.word	0x00008900


	//----- nvinfo : EIATTR_MAX_THREADS
	.align		4
.L_49:
        /*0914*/ 	.byte	0x04, 0x05
        /*0916*/ 	.short	(.L_51 - .L_50)
.L_50:
        /*0918*/ 	.word	0x00000100
        /*091c*/ 	.word	0x00000001
        /*0920*/ 	.word	0x00000001


	//----- nvinfo : EIATTR_CRS_STACK_SIZE
	.align		4
.L_51:
        /*0924*/ 	.byte	0x04, 0x1e
        /*0926*/ 	.short	(.L_53 - .L_52)
.L_52:
        /*0928*/ 	.word	0x00000000


	//----- nvinfo : EIATTR_CBANK_PARAM_SIZE
	.align		4
.L_53:
        /*092c*/ 	.byte	0x03, 0x19
        /*092e*/ 	.short	0x0900


	//----- nvinfo : EIATTR_PARAM_CBANK
	.align		4
        /*0930*/ 	.byte	0x04, 0x0a
        /*0932*/ 	.short	(.L_55 - .L_54)
	.align		4
.L_54:
        /*0934*/ 	.word	index@(.nv.constant0._ZN7cutlass13device_kernelINS_4conv6kernel13ConvUniversalINS1_16ConvProblemShapeILNS1_8OperatorE2ELi3EEENS1_10collective14CollectiveConvINS1_47MainloopSm100TmaUmmaWarpSpecializedImplicitGemmILS5_2ELi17ELi3ELi1ELi2EN4cute5tupleIJNSA_1CILi1EEESD_SD_EEEEENSB_IJNSC_ILi128EEENSB_IJNSC_ILi64EEEEEESI_EEENS_12float_e4m3_tESK_NSA_8TiledMMAINSA_8MMA_AtomIJNSA_10MMA_TraitsINSA_19SM100_MMA_F8F6F4_SSEJSK_SK_fSG_SH_NSA_17integral_constantINSA_4UMMA5MajorELSR_1EEESS_NSP_INSQ_7ScaleInELST_0EEESU_EEEEEENSA_6LayoutISE_NSB_IJNSC_ILi0EEESY_SY_EEEEENSB_IJNSA_10UnderscoreES11_S11_EEEEENS7_6detail27Sm100ImplicitGemmTileTraitsINSA_13SM90_TMA_LOADENSA_14ComposedLayoutINSA_7SwizzleILi3ELi4ELi3EEENSA_18smem_ptr_flag_bitsILi8EEENSX_INSB_IJSG_NSC_ILi8EEEEEENSB_IJSD_SG_EEEEEEEvEENS15_INSA_20SM90_TMA_LOAD_IM2COLENS17_INS18_ILi2ELi4ELi3EEES1B_NSX_INSB_IJSH_S1C_EEENSB_IJSD_SH_EEEEEEEvEEEENS_8epilogue10collective18CollectiveEpilogueINS1Q_23Sm100TmaWarpSpecializedILi1ELi1ELi64ELb0ELb0EEEJSJ_NSB_IJNSX_ISG_SD_EENSX_ISH_SD_EEEEESK_NSB_IJlNSB_IJSD_lllEEESY_EEESK_S1Z_NS1Q_6fusion15FusionCallbacksIS1U_NS20_17LinearCombinationISK_fSK_fLNS_15FloatRoundStyleE2EEESJ_S1X_JEEENSA_5SM1004TMEM4LOAD26SM100_TMEM_LOAD_32dp32b64xES16_NS17_IS1J_S1B_NSX_INSB_IJS1C_SH_EEENSB_IJSH_SD_EEEEEEENSA_39AutoVectorizingCopyWithAssumedAlignmentILi128EEENSA_14SM90_TMA_STOREES2D_S2F_S2F_EEEvvEEEEvNT_6ParamsE)
        /*0938*/ 	.short	0x0380
        /*093a*/ 	.short	0x0900


	//----- nvinfo : EIATTR_SW_WAR
	.align		4
.L_55:
        /*093c*/ 	.byte	0x04, 0x36
        /*093e*/ 	.short	(.L_57 - .L_56)
.L_56:
        /*0940*/ 	.word	0x00000008
.L_57:


//--------------------- .nv.callgraph             --------------------------
	.section	.nv.callgraph,"",@"SHT_CUDA_CALLGRAPH"
	.align	4
	.sectionentsize	8
	.align		4
        /*0000*/ 	.word	0x00000000
	.align		4
        /*0004*/ 	.word	0xffffffff
	.align		4
        /*0008*/ 	.word	index@(_ZN7cutlass13device_kernelINS_4conv6kernel13ConvUniversalINS1_16ConvProblemShapeILNS1_8OperatorE2ELi3EEENS1_10collective14CollectiveConvINS1_47MainloopSm100TmaUmmaWarpSpecializedImplicitGemmILS5_2ELi17ELi3ELi1ELi2EN4cute5tupleIJNSA_1CILi1EEESD_SD_EEEEENSB_IJNSC_ILi128EEENSB_IJNSC_ILi64EEEEEESI_EEENS_12float_e4m3_tESK_NSA_8TiledMMAINSA_8MMA_AtomIJNSA_10MMA_TraitsINSA_19SM100_MMA_F8F6F4_SSEJSK_SK_fSG_SH_NSA_17integral_constantINSA_4UMMA5MajorELSR_1EEESS_NSP_INSQ_7ScaleInELST_0EEESU_EEEEEENSA_6LayoutISE_NSB_IJNSC_ILi0EEESY_SY_EEEEENSB_IJNSA_10UnderscoreES11_S11_EEEEENS7_6detail27Sm100ImplicitGemmTileTraitsINSA_13SM90_TMA_LOADENSA_14ComposedLayoutINSA_7SwizzleILi3ELi4ELi3EEENSA_18smem_ptr_flag_bitsILi8EEENSX_INSB_IJSG_NSC_ILi8EEEEEENSB_IJSD_SG_EEEEEEEvEENS15_INSA_20SM90_TMA_LOAD_IM2COLENS17_INS18_ILi2ELi4ELi3EEES1B_NSX_INSB_IJSH_S1C_EEENSB_IJSD_SH_EEEEEEEvEEEENS_8epilogue10collective18CollectiveEpilogueINS1Q_23Sm100TmaWarpSpecializedILi1ELi1ELi64ELb0ELb0EEEJSJ_NSB_IJNSX_ISG_SD_EENSX_ISH_SD_EEEEESK_NSB_IJlNSB_IJSD_lllEEESY_EEESK_S1Z_NS1Q_6fusion15FusionCallbacksIS1U_NS20_17LinearCombinationISK_fSK_fLNS_15FloatRoundStyleE2EEESJ_S1X_JEEENSA_5SM1004TMEM4LOAD26SM100_TMEM_LOAD_32dp32b64xES16_NS17_IS1J_S1B_NSX_INSB_IJS1C_SH_EEENSB_IJSH_SD_EEEEEEENSA_39AutoVectorizingCopyWithAssumedAlignmentILi128EEENSA_14SM90_TMA_STOREES2D_S2F_S2F_EEEvvEEEEvNT_6ParamsE)
	.align		4
        /*000c*/ 	.word	index@(__assertfail)
	.align		4
        /*0010*/ 	.word	0x00000000
	.align		4
        /*0014*/ 	.word	0xfffffffe
	.align		4
        /*0018*/ 	.word	0x00000000
	.align		4
        /*001c*/ 	.word	0xfffffffd
	.align		4
        /*0020*/ 	.word	0x00000000
	.align		4
        /*0024*/ 	.word	0xfffffffc


//--------------------- .nv.constant4             --------------------------
	.section	.nv.constant4,"a",@progbits
	.align	8
	.align		8
.nv.constant4:
        /*0000*/ 	.dword	__assertfail
	.align		8
        /*0008*/ 	.dword	__unnamed_1
	.align		8
        /*0010*/ 	.dword	__unnamed_2
	.align		8
        /*0018*/ 	.dword	_ZN39_INTERNAL_7439db9c_4_k_cu_67a8ccfe_40254cuda3std3__45__cpo5beginE
	.align		8
        /*0020*/ 	.dword	_ZN39_INTERNAL_7439db9c_4_k_cu_67a8ccfe_40254cuda3std3__45__cpo3endE
	.align		8
        /*0028*/ 	.dword	_ZN39_INTERNAL_7439db9c_4_k_cu_67a8ccfe_40254cuda3std3__45__cpo6cbeginE
	.align		8
        /*0030*/ 	.dword	_ZN39_INTERNAL_7439db9c_4_k_cu_67a8ccfe_40254cuda3std3__45__cpo4cendE
	.align		8
        /*0038*/ 	.dword	_ZN39_INTERNAL_7439db9c_4_k_cu_67a8ccfe_40254cuda3std3__441_GLOBAL__N__7439db9c_4_k_cu_67a8ccfe_40256ignoreE
	.align		8
        /*0040*/ 	.dword	_ZN39_INTERNAL_7439db9c_4_k_cu_67a8ccfe_40254cuda3std3__419piecewise_constructE
	.align		8
        /*0048*/ 	.dword	_ZN39_INTERNAL_7439db9c_4_k_cu_67a8ccfe_40254cuda3std3__48in_placeE
	.align		8
        /*0050*/ 	.dword	_ZN39_INTERNAL_7439db9c_4_k_cu_67a8ccfe_40254cuda3std6ranges3__45__cpo4swapE
	.align		8
        /*0058*/ 	.dword	_ZN39_INTERNAL_7439db9c_4_k_cu_67a8ccfe_40254cuda3std6ranges3__45__cpo9iter_moveE
	.align		8
        /*0060*/ 	.dword	_ZN39_INTERNAL_7439db9c_4_k_cu_67a8ccfe_40254cute7productE
	.align		8
        /*0068*/ 	.dword	_ZN39_INTERNAL_7439db9c_4_k_cu_67a8ccfe_40254cute1_E
	.align		8
        /*0070*/ 	.dword	$str$27
	.align		8
        /*0078*/ 	.dword	$str$28
	.align		8
        /*0080*/ 	.dword	$str$29
	.align		8
        /*0088*/ 	.dword	$str$30


//--------------------- .text._ZN7cutlass13device_kernelINS_4conv6kernel13ConvUniversalINS1_16ConvProblemShapeILNS1_8OperatorE2ELi3EEENS1_10collective14CollectiveConvINS1_47MainloopSm100TmaUmmaWarpSpecializedImplicitGemmILS5_2ELi17ELi3ELi1ELi2EN4cute5tupleIJNSA_1CILi1EEESD_SD_EEEEENSB_IJNSC_ILi128EEENSB_IJNSC_ILi64EEEEEESI_EEENS_12float_e4m3_tESK_NSA_8TiledMMAINSA_8MMA_AtomIJNSA_10MMA_TraitsINSA_19SM100_MMA_F8F6F4_SSEJSK_SK_fSG_SH_NSA_17integral_constantINSA_4UMMA5MajorELSR_1EEESS_NSP_INSQ_7ScaleInELST_0EEESU_EEEEEENSA_6LayoutISE_NSB_IJNSC_ILi0EEESY_SY_EEEEENSB_IJNSA_10UnderscoreES11_S11_EEEEENS7_6detail27Sm100ImplicitGemmTileTraitsINSA_13SM90_TMA_LOADENSA_14ComposedLayoutINSA_7SwizzleILi3ELi4ELi3EEENSA_18smem_ptr_flag_bitsILi8EEENSX_INSB_IJSG_NSC_ILi8EEEEEENSB_IJSD_SG_EEEEEEEvEENS15_INSA_20SM90_TMA_LOAD_IM2COLENS17_INS18_ILi2ELi4ELi3EEES1B_NSX_INSB_IJSH_S1C_EEENSB_IJSD_SH_EEEEEEEvEEEENS_8epilogue10collective18CollectiveEpilogueINS1Q_23Sm100TmaWarpSpecializedILi1ELi1ELi64ELb0ELb0EEEJSJ_NSB_IJNSX_ISG_SD_EENSX_ISH_SD_EEEEESK_NSB_IJlNSB_IJSD_lllEEESY_EEESK_S1Z_NS1Q_6fusion15FusionCallbacksIS1U_NS20_17LinearCombinationISK_fSK_fLNS_15FloatRoundStyleE2EEESJ_S1X_JEEENSA_5SM1004TMEM4LOAD26SM100_TMEM_LOAD_32dp32b64xES16_NS17_IS1J_S1B_NSX_INSB_IJS1C_SH_EEENSB_IJSH_SD_EEEEEEENSA_39AutoVectorizingCopyWithAssumedAlignmentILi128EEENSA_14SM90_TMA_STOREES2D_S2F_S2F_EEEvvEEEEvNT_6ParamsE --------------------------
	.section	.text._ZN7cutlass13device_kernelINS_4conv6kernel13ConvUniversalINS1_16ConvProblemShapeILNS1_8OperatorE2ELi3EEENS1_10collective14CollectiveConvINS1_47MainloopSm100TmaUmmaWarpSpecializedImplicitGemmILS5_2ELi17ELi3ELi1ELi2EN4cute5tupleIJNSA_1CILi1EEESD_SD_EEEEENSB_IJNSC_ILi128EEENSB_IJNSC_ILi64EEEEEESI_EEENS_12float_e4m3_tESK_NSA_8TiledMMAINSA_8MMA_AtomIJNSA_10MMA_TraitsINSA_19SM100_MMA_F8F6F4_SSEJSK_SK_fSG_SH_NSA_17integral_constantINSA_4UMMA5MajorELSR_1EEESS_NSP_INSQ_7ScaleInELST_0EEESU_EEEEEENSA_6LayoutISE_NSB_IJNSC_ILi0EEESY_SY_EEEEENSB_IJNSA_10UnderscoreES11_S11_EEEEENS7_6detail27Sm100ImplicitGemmTileTraitsINSA_13SM90_TMA_LOADENSA_14ComposedLayoutINSA_7SwizzleILi3ELi4ELi3EEENSA_18smem_ptr_flag_bitsILi8EEENSX_INSB_IJSG_NSC_ILi8EEEEEENSB_IJSD_SG_EEEEEEEvEENS15_INSA_20SM90_TMA_LOAD_IM2COLENS17_INS18_ILi2ELi4ELi3EEES1B_NSX_INSB_IJSH_S1C_EEENSB_IJSD_SH_EEEEEEEvEEEENS_8epilogue10collective18CollectiveEpilogueINS1Q_23Sm100TmaWarpSpecializedILi1ELi1ELi64ELb0ELb0EEEJSJ_NSB_IJNSX_ISG_SD_EENSX_ISH_SD_EEEEESK_NSB_IJlNSB_IJSD_lllEEESY_EEESK_S1Z_NS1Q_6fusion15FusionCallbacksIS1U_NS20_17LinearCombinationISK_fSK_fLNS_15FloatRoundStyleE2EEESJ_S1X_JEEENSA_5SM1004TMEM4LOAD26SM100_TMEM_LOAD_32dp32b64xES16_NS17_IS1J_S1B_NSX_INSB_IJS1C_SH_EEENSB_IJSH_SD_EEEEEEENSA_39AutoVectorizingCopyWithAssumedAlignmentILi128EEENSA_14SM90_TMA_STOREES2D_S2F_S2F_EEEvvEEEEvNT_6ParamsE,"ax",@progbits
	.align	128
.text._ZN7cutlass13device_kernelINS_4conv6kernel13ConvUniversalINS1_16ConvProblemShapeILNS1_8OperatorE2ELi3EEENS1_10collective14CollectiveConvINS1_47MainloopSm100TmaUmmaWarpSpecializedImplicitGemmILS5_2ELi17ELi3ELi1ELi2EN4cute5tupleIJNSA_1CILi1EEESD_SD_EEEEENSB_IJNSC_ILi128EEENSB_IJNSC_ILi64EEEEEESI_EEENS_12float_e4m3_tESK_NSA_8TiledMMAINSA_8MMA_AtomIJNSA_10MMA_TraitsINSA_19SM100_MMA_F8F6F4_SSEJSK_SK_fSG_SH_NSA_17integral_constantINSA_4UMMA5MajorELSR_1EEESS_NSP_INSQ_7ScaleInELST_0EEESU_EEEEEENSA_6LayoutISE_NSB_IJNSC_ILi0EEESY_SY_EEEEENSB_IJNSA_10UnderscoreES11_S11_EEEEENS7_6detail27Sm100ImplicitGemmTileTraitsINSA_13SM90_TMA_LOADENSA_14ComposedLayoutINSA_7SwizzleILi3ELi4ELi3EEENSA_18smem_ptr_flag_bitsILi8EEENSX_INSB_IJSG_NSC_ILi8EEEEEENSB_IJSD_SG_EEEEEEEvEENS15_INSA_20SM90_TMA_LOAD_IM2COLENS17_INS18_ILi2ELi4ELi3EEES1B_NSX_INSB_IJSH_S1C_EEENSB_IJSD_SH_EEEEEEEvEEEENS_8epilogue10collective18CollectiveEpilogueINS1Q_23Sm100TmaWarpSpecializedILi1ELi1ELi64ELb0ELb0EEEJSJ_NSB_IJNSX_ISG_SD_EENSX_ISH_SD_EEEEESK_NSB_IJlNSB_IJSD_lllEEESY_EEESK_S1Z_NS1Q_6fusion15FusionCallbacksIS1U_NS20_17LinearCombinationISK_fSK_fLNS_15FloatRoundStyleE2EEESJ_S1X_JEEENSA_5SM1004TMEM4LOAD26SM100_TMEM_LOAD_32dp32b64xES16_NS17_IS1J_S1B_NSX_INSB_IJS1C_SH_EEENSB_IJSH_SD_EEEEEEENSA_39AutoVectorizingCopyWithAssumedAlignmentILi128EEENSA_14SM90_TMA_STOREES2D_S2F_S2F_EEEvvEEEEvNT_6ParamsE:
        .type           _ZN7cutlass13device_kernelINS_4conv6kernel13ConvUniversalINS1_16ConvProblemShapeILNS1_8OperatorE2ELi3EEENS1_10collective14CollectiveConvINS1_47MainloopSm100TmaUmmaWarpSpecializedImplicitGemmILS5_2ELi17ELi3ELi1ELi2EN4cute5tupleIJNSA_1CILi1EEESD_SD_EEEEENSB_IJNSC_ILi128EEENSB_IJNSC_ILi64EEEEEESI_EEENS_12float_e4m3_tESK_NSA_8TiledMMAINSA_8MMA_AtomIJNSA_10MMA_TraitsINSA_19SM100_MMA_F8F6F4_SSEJSK_SK_fSG_SH_NSA_17integral_constantINSA_4UMMA5MajorELSR_1EEESS_NSP_INSQ_7ScaleInELST_0EEESU_EEEEEENSA_6LayoutISE_NSB_IJNSC_ILi0EEESY_SY_EEEEENSB_IJNSA_10UnderscoreES11_S11_EEEEENS7_6detail27Sm100ImplicitGemmTileTraitsINSA_13SM90_TMA_LOADENSA_14ComposedLayoutINSA_7SwizzleILi3ELi4ELi3EEENSA_18smem_ptr_flag_bitsILi8EEENSX_INSB_IJSG_NSC_ILi8EEEEEENSB_IJSD_SG_EEEEEEEvEENS15_INSA_20SM90_TMA_LOAD_IM2COLENS17_INS18_ILi2ELi4ELi3EEES1B_NSX_INSB_IJSH_S1C_EEENSB_IJSD_SH_EEEEEEEvEEEENS_8epilogue10collective18CollectiveEpilogueINS1Q_23Sm100TmaWarpSpecializedILi1ELi1ELi64ELb0ELb0EEEJSJ_NSB_IJNSX_ISG_SD_EENSX_ISH_SD_EEEEESK_NSB_IJlNSB_IJSD_lllEEESY_EEESK_S1Z_NS1Q_6fusion15FusionCallbacksIS1U_NS20_17LinearCombinationISK_fSK_fLNS_15FloatRoundStyleE2EEESJ_S1X_JEEENSA_5SM1004TMEM4LOAD26SM100_TMEM_LOAD_32dp32b64xES16_NS17_IS1J_S1B_NSX_INSB_IJS1C_SH_EEENSB_IJSH_SD_EEEEEEENSA_39AutoVectorizingCopyWithAssumedAlignmentILi128EEENSA_14SM90_TMA_STOREES2D_S2F_S2F_EEEvvEEEEvNT_6ParamsE,@function
        .size           _ZN7cutlass13device_kernelINS_4conv6kernel13ConvUniversalINS1_16ConvProblemShapeILNS1_8OperatorE2ELi3EEENS1_10collective14CollectiveConvINS1_47MainloopSm100TmaUmmaWarpSpecializedImplicitGemmILS5_2ELi17ELi3ELi1ELi2EN4cute5tupleIJNSA_1CILi1EEESD_SD_EEEEENSB_IJNSC_ILi128EEENSB_IJNSC_ILi64EEEEEESI_EEENS_12float_e4m3_tESK_NSA_8TiledMMAINSA_8MMA_AtomIJNSA_10MMA_TraitsINSA_19SM100_MMA_F8F6F4_SSEJSK_SK_fSG_SH_NSA_17integral_constantINSA_4UMMA5MajorELSR_1EEESS_NSP_INSQ_7ScaleInELST_0EEESU_EEEEEENSA_6LayoutISE_NSB_IJNSC_ILi0EEESY_SY_EEEEENSB_IJNSA_10UnderscoreES11_S11_EEEEENS7_6detail27Sm100ImplicitGemmTileTraitsINSA_13SM90_TMA_LOADENSA_14ComposedLayoutINSA_7SwizzleILi3ELi4ELi3EEENSA_18smem_ptr_flag_bitsILi8EEENSX_INSB_IJSG_NSC_ILi8EEEEEENSB_IJSD_SG_EEEEEEEvEENS15_INSA_20SM90_TMA_LOAD_IM2COLENS17_INS18_ILi2ELi4ELi3EEES1B_NSX_INSB_IJSH_S1C_EEENSB_IJSD_SH_EEEEEEEvEEEENS_8epilogue10collective18CollectiveEpilogueINS1Q_23Sm100TmaWarpSpecializedILi1ELi1ELi64ELb0ELb0EEEJSJ_NSB_IJNSX_ISG_SD_EENSX_ISH_SD_EEEEESK_NSB_IJlNSB_IJSD_lllEEESY_EEESK_S1Z_NS1Q_6fusion15FusionCallbacksIS1U_NS20_17LinearCombinationISK_fSK_fLNS_15FloatRoundStyleE2EEESJ_S1X_JEEENSA_5SM1004TMEM4LOAD26SM100_TMEM_LOAD_32dp32b64xES16_NS17_IS1J_S1B_NSX_INSB_IJS1C_SH_EEENSB_IJSH_SD_EEEEEEENSA_39AutoVectorizingCopyWithAssumedAlignmentILi128EEENSA_14SM90_TMA_STOREES2D_S2F_S2F_EEEvvEEEEvNT_6ParamsE,(.L_x_160 - _ZN7cutlass13device_kernelINS_4conv6kernel13ConvUniversalINS1_16ConvProblemShapeILNS1_8OperatorE2ELi3EEENS1_10collective14CollectiveConvINS1_47MainloopSm100TmaUmmaWarpSpecializedImplicitGemmILS5_2ELi17ELi3ELi1ELi2EN4cute5tupleIJNSA_1CILi1EEESD_SD_EEEEENSB_IJNSC_ILi128EEENSB_IJNSC_ILi64EEEEEESI_EEENS_12float_e4m3_tESK_NSA_8TiledMMAINSA_8MMA_AtomIJNSA_10MMA_TraitsINSA_19SM100_MMA_F8F6F4_SSEJSK_SK_fSG_SH_NSA_17integral_constantINSA_4UMMA5MajorELSR_1EEESS_NSP_INSQ_7ScaleInELST_0EEESU_EEEEEENSA_6LayoutISE_NSB_IJNSC_ILi0EEESY_SY_EEEEENSB_IJNSA_10UnderscoreES11_S11_EEEEENS7_6detail27Sm100ImplicitGemmTileTraitsINSA_13SM90_TMA_LOADENSA_14ComposedLayoutINSA_7SwizzleILi3ELi4ELi3EEENSA_18smem_ptr_flag_bitsILi8EEENSX_INSB_IJSG_NSC_ILi8EEEEEENSB_IJSD_SG_EEEEEEEvEENS15_INSA_20SM90_TMA_LOAD_IM2COLENS17_INS18_ILi2ELi4ELi3EEES1B_NSX_INSB_IJSH_S1C_EEENSB_IJSD_SH_EEEEEEEvEEEENS_8epilogue10collective18CollectiveEpilogueINS1Q_23Sm100TmaWarpSpecializedILi1ELi1ELi64ELb0ELb0EEEJSJ_NSB_IJNSX_ISG_SD_EENSX_ISH_SD_EEEEESK_NSB_IJlNSB_IJSD_lllEEESY_EEESK_S1Z_NS1Q_6fusion15FusionCallbacksIS1U_NS20_17LinearCombinationISK_fSK_fLNS_15FloatRoundStyleE2EEESJ_S1X_JEEENSA_5SM1004TMEM4LOAD26SM100_TMEM_LOAD_32dp32b64xES16_NS17_IS1J_S1B_NSX_INSB_IJS1C_SH_EEENSB_IJSH_SD_EEEEEEENSA_39AutoVectorizingCopyWithAssumedAlignmentILi128EEENSA_14SM90_TMA_STOREES2D_S2F_S2F_EEEvvEEEEvNT_6ParamsE)
        .other          _ZN7cutlass13device_kernelINS_4conv6kernel13ConvUniversalINS1_16ConvProblemShapeILNS1_8OperatorE2ELi3EEENS1_10collective14CollectiveConvINS1_47MainloopSm100TmaUmmaWarpSpecializedImplicitGemmILS5_2ELi17ELi3ELi1ELi2EN4cute5tupleIJNSA_1CILi1EEESD_SD_EEEEENSB_IJNSC_ILi128EEENSB_IJNSC_ILi64EEEEEESI_EEENS_12float_e4m3_tESK_NSA_8TiledMMAINSA_8MMA_AtomIJNSA_10MMA_TraitsINSA_19SM100_MMA_F8F6F4_SSEJSK_SK_fSG_SH_NSA_17integral_constantINSA_4UMMA5MajorELSR_1EEESS_NSP_INSQ_7ScaleInELST_0EEESU_EEEEEENSA_6LayoutISE_NSB_IJNSC_ILi0EEESY_SY_EEEEENSB_IJNSA_10UnderscoreES11_S11_EEEEENS7_6detail27Sm100ImplicitGemmTileTraitsINSA_13SM90_TMA_LOADENSA_14ComposedLayoutINSA_7SwizzleILi3ELi4ELi3EEENSA_18smem_ptr_flag_bitsILi8EEENSX_INSB_IJSG_NSC_ILi8EEEEEENSB_IJSD_SG_EEEEEEEvEENS15_INSA_20SM90_TMA_LOAD_IM2COLENS17_INS18_ILi2ELi4ELi3EEES1B_NSX_INSB_IJSH_S1C_EEENSB_IJSD_SH_EEEEEEEvEEEENS_8epilogue10collective18CollectiveEpilogueINS1Q_23Sm100TmaWarpSpecializedILi1ELi1ELi64ELb0ELb0EEEJSJ_NSB_IJNSX_ISG_SD_EENSX_ISH_SD_EEEEESK_NSB_IJlNSB_IJSD_lllEEESY_EEESK_S1Z_NS1Q_6fusion15FusionCallbacksIS1U_NS20_17LinearCombinationISK_fSK_fLNS_15FloatRoundStyleE2EEESJ_S1X_JEEENSA_5SM1004TMEM4LOAD26SM100_TMEM_LOAD_32dp32b64xES16_NS17_IS1J_S1B_NSX_INSB_IJS1C_SH_EEENSB_IJSH_SD_EEEEEEENSA_39AutoVectorizingCopyWithAssumedAlignmentILi128EEENSA_14SM90_TMA_STOREES2D_S2F_S2F_EEEvvEEEEvNT_6ParamsE,@"STO_CUDA_ENTRY STV_DEFAULT"
_ZN7cutlass13device_kernelINS_4conv6kernel13ConvUniversalINS1_16ConvProblemShapeILNS1_8OperatorE2ELi3EEENS1_10collective14CollectiveConvINS1_47MainloopSm100TmaUmmaWarpSpecializedImplicitGemmILS5_2ELi17ELi3ELi1ELi2EN4cute5tupleIJNSA_1CILi1EEESD_SD_EEEEENSB_IJNSC_ILi128EEENSB_IJNSC_ILi64EEEEEESI_EEENS_12float_e4m3_tESK_NSA_8TiledMMAINSA_8MMA_AtomIJNSA_10MMA_TraitsINSA_19SM100_MMA_F8F6F4_SSEJSK_SK_fSG_SH_NSA_17integral_constantINSA_4UMMA5MajorELSR_1EEESS_NSP_INSQ_7ScaleInELST_0EEESU_EEEEEENSA_6LayoutISE_NSB_IJNSC_ILi0EEESY_SY_EEEEENSB_IJNSA_10UnderscoreES11_S11_EEEEENS7_6detail27Sm100ImplicitGemmTileTraitsINSA_13SM90_TMA_LOADENSA_14ComposedLayoutINSA_7SwizzleILi3ELi4ELi3EEENSA_18smem_ptr_flag_bitsILi8EEENSX_INSB_IJSG_NSC_ILi8EEEEEENSB_IJSD_SG_EEEEEEEvEENS15_INSA_20SM90_TMA_LOAD_IM2COLENS17_INS18_ILi2ELi4ELi3EEES1B_NSX_INSB_IJSH_S1C_EEENSB_IJSD_SH_EEEEEEEvEEEENS_8epilogue10collective18CollectiveEpilogueINS1Q_23Sm100TmaWarpSpecializedILi1ELi1ELi64ELb0ELb0EEEJSJ_NSB_IJNSX_ISG_SD_EENSX_ISH_SD_EEEEESK_NSB_IJlNSB_IJSD_lllEEESY_EEESK_S1Z_NS1Q_6fusion15FusionCallbacksIS1U_NS20_17LinearCombinationISK_fSK_fLNS_15FloatRoundStyleE2EEESJ_S1X_JEEENSA_5SM1004TMEM4LOAD26SM100_TMEM_LOAD_32dp32b64xES16_NS17_IS1J_S1B_NSX_INSB_IJS1C_SH_EEENSB_IJSH_SD_EEEEEEENSA_39AutoVectorizingCopyWithAssumedAlignmentILi128EEENSA_14SM90_TMA_STOREES2D_S2F_S2F_EEEvvEEEEvNT_6ParamsE:
[----:B------:R-:W1:Y:S01]  /*0000*/  LDC R1, c[0x0][0x37c] ;  /* 0x0000df00ff017b82 */ /* 0x000e620000000800 */
[----:B------:R-:W2:Y:S07]  /*0010*/  S2R R133, SR_TID.X ;  /* 0x0000000000857919 */ /* 0x000eae0000002100 */
[----:B------:R-:W3:Y:S01]  /*0020*/  LDC.64 R2, c[0x0][0x990] ;  /* 0x00026400ff027b82 */ /* 0x000ee20000000a00 */
[----:B------:R-:W-:Y:S01]  /*0030*/  ELECT P2, URZ, PT ;  /* 0x0000000000ff782f */ /* 0x000fe20003840000 */
[----:B-1----:R-:W-:Y:S01]  /*0040*/  VIADD R1, R1, 0xfffffff8 ;  /* 0xfffffff801017836 */ /* 0x002fe20000000000 */
[----:B------:R-:W-:-:S02]  /*0050*/  PRMT R139, RZ, 0x7610, R139 ;  /* 0x00007610ff8b7816 */ /* 0x000fc4000000008b */
[----:B---3--:R-:W-:-:S04]  /*0060*/  ISETP.NE.U32.AND P0, PT, R2, RZ, PT ;  /* 0x000000ff0200720c */ /* 0x008fc80003f05070 */
[----:B------:R-:W-:Y:S02]  /*0070*/  ISETP.NE.AND.EX P0, PT, R3, RZ, PT, P0 ;  /* 0x000000ff0300720c */ /* 0x000fe40003f05300 */
[----:B--2---:R-:W-:-:S05]  /*0080*/  SHF.R.U32.HI R140, RZ, 0x5, R133 ;  /* 0x00000005ff8c7819 */ /* 0x004fca0000011685 */
[----:B------:R-:W1:Y:S02]  /*0090*/  SHFL.IDX PT, R0, R140, RZ, 0x1f ;  /* 0x00001fff8c007589 */ /* 0x000e6400000e0000 */
[----:B-1----:R-:W-:-:S04]  /*00a0*/  R2UR UR15, R0 ;  /* 0x00000000000f72ca */ /* 0x002fc800000e0000 */
[----:B------:R-:W-:Y:S05]  /*00b0*/  @P0 BRA `(.L_x_0) ;  /* 0x0000000000300947 */ /* 0x000fea0003800000 */
[----:B------:R-:W1:Y:S02]  /*00c0*/  LDCU.64 UR4, c[0x0][0x988] ;  /* 0x00013100ff0477ac */ /* 0x000e640008000a00 */
[----:B-1----:R-:W-:-:S04]  /*00d0*/  UISETP.NE.U32.AND UP0, UPT, UR4, URZ, UPT ;  /* 0x000000ff0400728c */ /* 0x002fc8000bf05070 */
[----:B------:R-:W-:-:S09]  /*00e0*/  UISETP.NE.AND.EX UP0, UPT, UR5, URZ, UPT, UP0 ;  /* 0x000000ff0500728c */ /* 0x000fd2000bf05300 */
[----:B------:R-:W-:Y:S05]  /*00f0*/  BRA.U !UP0, `(.L_x_1) ;  /* 0x0000000108147547 */ /* 0x000fea000b800000 */
[----:B------:R-:W1:Y:S01]  /*0100*/  LDC.64 R4, c[0x0][0x988] ;  /* 0x00026200ff047b82 */ /* 0x000e620000000a00 */
[----:B------:R-:W1:Y:S02]  /*0110*/  LDCU.64 UR4, c[0x0][0x358] ;  /* 0x00006b00ff0477ac */ /* 0x000e640008000a00 */
[----:B-1----:R1:W5:Y:S01]  /*0120*/  LDG.E R71, desc[UR4][R4.64] ;  /* 0x0000000404477981 */ /* 0x002362000c1e1900 */
[----:B------:R-:W-:Y:S01]  /*0130*/  HFMA2 R139, -RZ, RZ, 0, 5.9604644775390625e-08 ;  /* 0x00000001ff8b7431 */ /* 0x000fe200000001ff */
[----:B------:R-:W-:Y:S05]  /*0140*/  BRA `(.L_x_0) ;  /* 0x00000000000c7947 */ /* 0x000fea0003800000 */
.L_x_1:
[----:B------:R-:W1:Y:S01]  /*0150*/  LDCU UR4, c[0x0][0x980] ;  /* 0x00013000ff0477ac */ /* 0x000e620008000800 */
[----:B------:R-:W-:Y:S01]  /*0160*/  HFMA2 R139, -RZ, RZ, 0, 5.9604644775390625e-08 ;  /* 0x00000001ff8b7431 */ /* 0x000fe200000001ff */
[----:B-1----:R-:W-:-:S07]  /*0170*/  MOV R71, UR4 ;  /* 0x0000000400477c02 */ /* 0x002fce0008000f00 */
.L_x_0:
[----:B------:R-:W2:Y:S02]  /*0180*/  LDCU.64 UR4, c[0x0][0x9b0] ;  /* 0x00013600ff0477ac */ /* 0x000ea40008000a00 */
[----:B--2---:R-:W-:-:S04]  /*0190*/  UISETP.NE.U32.AND UP0, UPT, UR4, URZ, UPT ;  /* 0x000000ff0400728c */ /* 0x004fc8000bf05070 */
[----:B------:R-:W-:-:S09]  /*01a0*/  UISETP.NE.AND.EX UP0, UPT, UR5, URZ, UPT, UP0 ;  /* 0x000000ff0500728c */ /* 0x000fd2000bf05300 */
[----:B------:R-:W-:Y:S05]  /*01b0*/  BRA.U UP0, `(.L_x_2) ;  /* 0x0000000100287547 */ /* 0x000fea000b800000 */
[----:B------:R-:W2:Y:S02]  /*01c0*/  LDCU.64 UR4, c[0x0][0x9a8] ;  /* 0x00013500ff0477ac */ /* 0x000ea40008000a00 */
[----:B--2---:R-:W-:-:S04]  /*01d0*/  UISETP.NE.U32.AND UP0, UPT, UR4, URZ, UPT ;  /* 0x000000ff0400728c */ /* 0x004fc8000bf05070 */
[----:B------:R-:W-:-:S09]  /*01e0*/  UISETP.NE.AND.EX UP0, UPT, UR5, URZ, UPT, UP0 ;  /* 0x000000ff0500728c */ /* 0x000fd2000bf05300 */
[----:B------:R-:W-:Y:S05]  /*01f0*/  BRA.U !UP0, `(.L_x_3) ;  /* 0x0000000108107547 */ /* 0x000fea000b800000 */
[----:B-1----:R-:W1:Y:S01]  /*0200*/  LDC.64 R4, c[0x0][0x9a8] ;  /* 0x00026a00ff047b82 */ /* 0x002e620000000a00 */
[----:B------:R-:W1:Y:S02]  /*0210*/  LDCU.64 UR4, c[0x0][0x358] ;  /* 0x00006b00ff0477ac */ /* 0x000e640008000a00 */
[----:B-1----:R2:W5:Y:S01]  /*0220*/  LDG.E R70, desc[UR4][R4.64] ;  /* 0x0000000404467981 */ /* 0x002562000c1e1900 */
[----:B------:R-:W-:Y:S05]  /*0230*/  BRA `(.L_x_2) ;  /* 0x0000000000087947 */ /* 0x000fea0003800000 */
.L_x_3:
[----:B------:R-:W2:Y:S02]  /*0240*/  LDCU UR4, c[0x0][0x9a0] ;  /* 0x00013400ff0477ac */ /* 0x000ea40008000800 */
[----:B--2---:R-:W-:Y:S02]  /*0250*/  MOV R70, UR4 ;  /* 0x0000000400467c02 */ /* 0x004fe40008000f00 */
.L_x_2:
[----:B-12---:R-:W1:Y:S01]  /*0260*/  LDC.64 R4, c[0x0][0x988] ;  /* 0x00026200ff047b82 */ /* 0x006e620000000a00 */
[----:B------:R-:W-:Y:S01]  /*0270*/  IMAD.U32 R0, RZ, RZ, UR15 ;  /* 0x0000000fff007e24 */ /* 0x000fe2000f8e00ff */
[----:B------:R-:W-:Y:S01]  /*0280*/  ISETP.EQ.U32.AND P4, PT, R2, RZ, PT ;  /* 0x000000ff0200720c */ /* 0x000fe20003f82070 */
[----:B------:R-:W-:Y:S03]  /*0290*/  BSSY.RECONVERGENT B0, `(.L_x_4) ;  /* 0x0000012000007945 */ /* 0x000fe60003800200 */
[----:B------:R-:W-:Y:S02]  /*02a0*/  ISETP.NE.OR P1, PT, R0, 0x1, !P2 ;  /* 0x000000010000780c */ /* 0x000fe40005725670 */
[----:B-1----:R-:W-:-:S04]  /*02b0*/  ISETP.NE.U32.AND P0, PT, R4, RZ, PT ;  /* 0x000000ff0400720c */ /* 0x002fc80003f05070 */
[----:B------:R-:W-:-:S13]  /*02c0*/  ISETP.NE.AND.EX P0, PT, R5, RZ, PT, P0 ;  /* 0x000000ff0500720c */ /* 0x000fda0003f05300 */
[----:B------:R-:W-:Y:S01]  /*02d0*/  VOTEU.ANY UP3, P0 ;  /* 0x0000000000ff7886 */ /* 0x000fe20000060100 */
[----:B------:R-:W-:Y:S02]  /*02e0*/  PLOP3.LUT P3, PT, PT, PT, UP3, 0x80, 0x8 ;  /* 0x000000000008781c */ /* 0x000fe40003f6f038 */
[----:B------:R-:W-:Y:S02]  /*02f0*/  ISETP.NE.OR P0, PT, R0, 0x3, !P2 ;  /* 0x000000030000780c */ /* 0x000fe40005705670 */
[----:B------:R-:W-:-:S04]  /*0300*/  ISETP.EQ.OR.EX P5, PT, R3, RZ, !P3, P4 ;  /* 0x000000ff0300720c */ /* 0x000fc80005fa2740 */
[----:B------:R-:W-:Y:S01]  /*0310*/  P2R R141, PR, RZ, 0x20 ;  /* 0x00000020ff8d7803 */ /* 0x000fe20000000000 */
[----:B------:R-:W-:Y:S05]  /*0320*/  @P1 BRA `(.L_x_5) ;  /* 0x0000000000201947 */ /* 0x000fea0003800000 */
[----:B------:R-:W1:Y:S02]  /*0330*/  LDCU.64 UR4, c[0x0][0x348] ;  /* 0x00006900ff0477ac */ /* 0x000e640008000a00 */
[----:B-1----:R-:W-:Y:S02]  /*0340*/  UIADD3 UR6, UP1, UPT, UR4, 0x80, URZ ;  /* 0x0000008004067890 */ /* 0x002fe4000ff3e0ff */
[----:B------:R-:W-:Y:S02]  /*0350*/  UIADD3 UR4, UP0, UPT, UR4, 0x180, URZ ;  /* 0x0000018004047890 */ /* 0x000fe4000ff1e0ff */
[----:B------:R-:W-:Y:S02]  /*0360*/  UIADD3.X UR7, UPT, UPT, URZ, UR5, URZ, UP1, !UPT ;  /* 0x00000005ff077290 */ /* 0x000fe40008ffe4ff */
[----:B------:R-:W-:-:S07]  /*0370*/  UIADD3.X UR5, UPT, UPT, URZ, UR5, URZ, UP0, !UPT ;  /* 0x00000005ff057290 */ /* 0x000fce00087fe4ff */
[----:B------:R1:W-:Y:S02]  /*0380*/  UTMACCTL.PF [UR6] ;  /* 0x00000000060079b9 */ /* 0x0003e40008040000 */
[----:B------:R1:W-:Y:S02]  /*0390*/  UTMACCTL.PF [UR4] ;  /* 0x00000000040079b9 */ /* 0x0003e40008040000 */
[----:B-1----:R-:W-:Y:S01]  /*03a0*/  NOP ;  /* 0x0000000000007918 */ /* 0x002fe20000000000 */
.L_x_5:
[----:B------:R-:W-:Y:S05]  /*03b0*/  BSYNC.RECONVERGENT B0 ;  /* 0x0000000000007941 */ /* 0x000fea0003800200 */
.L_x_4:
[----:B------:R-:W-:Y:S04]  /*03c0*/  BSSY.RECONVERGENT B0, `(.L_x_6) ;  /* 0x000000a000007945 */ /* 0x000fe80003800200 */
        /* <DEDUP_REMOVED lines=9> */
.L_x_7:
[----:B------:R-:W-:Y:S05]  /*0460*/  BSYNC.RECONVERGENT B0 ;  /* 0x0000000000007941 */ /* 0x000fea0003800200 */
.L_x_6:
[----:B------:R-:W-:Y:S01]  /*0470*/  UPLOP3.LUT UP2, UPT, UPT, UPT, UPT, 0x80, 0x8 ;  /* 0x000000000008789c */ /* 0x000fe20003f4f070 */
[----:B------:R-:W-:Y:S10]  /*0480*/  @!P5 BRA `(.L_x_8) ;  /* 0x000000000024d947 */ /* 0x000ff40003800000 */
[----:B------:R-:W-:Y:S01]  /*0490*/  ISETP.NE.U32.AND P1, PT, R2, RZ, PT ;  /* 0x000000ff0200720c */ /* 0x000fe20003f25070 */
[----:B------:R-:W-:Y:S01]  /*04a0*/  USEL UR4, URZ, 0xffffffff, UP3 ;  /* 0xffffffffff047887 */ /* 0x000fe20009800000 */
[----:B-----5:R-:W-:Y:S02]  /*04b0*/  FSETP.NEU.AND P0, PT, R71, RZ, PT ;  /* 0x000000ff4700720b */ /* 0x020fe40003f0d000 */
[----:B------:R-:W-:-:S11]  /*04c0*/  ISETP.NE.AND.EX P1, PT, R3, RZ, PT, P1 ;  /* 0x000000ff0300720c */ /* 0x000fd60003f25310 */
[----:B------:R-:W-:Y:S02]  /*04d0*/  VOTEU.ANY UP0, P0 ;  /* 0x0000000000ff7886 */ /* 0x000fe40000000100 */
[----:B------:R-:W-:-:S05]  /*04e0*/  VOTEU.ANY UP1, P1 ;  /* 0x0000000000ff7886 */ /* 0x000fca0000820100 */
[----:B------:R-:W-:-:S04]  /*04f0*/  @!UP1 USEL UR4, URZ, 0xffffffff, UP0 ;  /* 0xffffffffff049887 */ /* 0x000fc80008000000 */
[----:B------:R-:W-:-:S04]  /*0500*/  ULOP3.LUT UR4, UR4, 0x1, URZ, 0xc0, !UPT ;  /* 0x0000000104047892 */ /* 0x000fc8000f8ec0ff */
[----:B------:R-:W-:-:S11]  /*0510*/  UISETP.NE.U32.AND UP2, UPT, UR4, 0x1, UPT ;  /* 0x000000010400788c */ /* 0x000fd6000bf45070 */
.L_x_8:
[----:B------:R-:W1:Y:S01]  /*0520*/  SHFL.IDX PT, R2, R140, RZ, 0x1f ;  /* 0x00001fff8c027589 */ /* 0x000e6200000e0000 */
[----:B------:R-:W-:-:S04]  /*0530*/  UISETP.NE.AND UP0, UPT, UR15, 0x2, UPT ;  /* 0x000000020f00788c */ /* 0x000fc8000bf05270 */
[----:B------:R-:W-:Y:S01]  /*0540*/  USEL UR52, URZ, 0x1, UP0 ;  /* 0x00000001ff347887 */ /* 0x000fe20008000000 */
[----:B-1----:R-:W-:-:S13]  /*0550*/  ISETP.NE.AND P0, PT, R2, RZ, PT ;  /* 0x000000ff0200720c */ /* 0x002fda0003f05270 */
[----:B------:R-:W-:Y:S05]  /*0560*/  @P0 BRA `(.L_x_9) ;  /* 0x0000000000bc0947 */ /* 0x000fea0003800000 */
[----:B------:R-:W-:Y:S01]  /*0570*/  ELECT P0, URZ, PT ;  /* 0x0000000000ff782f */ /* 0x000fe20003800000 */
[----:B------:R-:W-:-:S12]  /*0580*/  BSSY.RECONVERGENT B0, `(.L_x_9) ;  /* 0x000002d000007945 */ /* 0x000fd80003800200 */
[----:B------:R-:W-:Y:S05]  /*0590*/  @!P0 BRA `(.L_x_10) ;  /* 0x0000000000ac8947 */ /* 0x000fea0003800000 */
[----:B------:R-:W1:Y:S01]  /*05a0*/  S2UR UR4, SR_CgaCtaId ;  /* 0x00000000000479c3 */ /* 0x000e620000008800 */
[----:B------:R-:W-:Y:S01]  /*05b0*/  UMOV UR5, 0x400 ;  /* 0x0000040000057882 */ /* 0x000fe20000000000 */
[----:B------:R-:W-:Y:S02]  /*05c0*/  UMOV UR6, 0x1 ;  /* 0x0000000100067882 */ /* 0x000fe40000000000 */
[----:B------:R-:W-:-:S04]  /*05d0*/  UIADD3 UR6, UPT, UPT, -UR6, 0x100000, URZ ;  /* 0x0010000006067890 */ /* 0x000fc8000fffe1ff */
[----:B------:R-:W-:Y:S02]  /*05e0*/  USHF.L.U32 UR7, UR6, 0xb, URZ ;  /* 0x0000000b06077899 */ /* 0x000fe400080006ff */
[----:B------:R-:W-:Y:S02]  /*05f0*/  USHF.L.U32 UR6, UR6, 0x1, URZ ;  /* 0x0000000106067899 */ /* 0x000fe400080006ff */
[----:B-1----:R-:W-:Y:S01]  /*0600*/  ULEA UR4, UR4, UR5, 0x18 ;  /* 0x0000000504047291 */ /* 0x002fe2000f8ec0ff */
[----:B------:R-:W1:Y:S11]  /*0610*/  FENCE.VIEW.ASYNC.S ;  /* 0x00000000000073c6 */ /* 0x000e760000000000 */
[----:B-1----:R1:W2:Y:S01]  /*0620*/  SYNCS.EXCH.64 URZ, [UR4], UR6 ;  /* 0x0000000604ff75b2 */ /* 0x0022a20008000100 */
[----:B------:R1:W3:Y:S01]  /*0630*/  SYNCS.EXCH.64 URZ, [UR4+0x88], UR6 ;  /* 0x0000880604ff75b2 */ /* 0x0002e20008000100 */
[----:B------:R1:W4:Y:S01]  /*0640*/  SYNCS.EXCH.64 URZ, [UR4+0x8], UR6 ;  /* 0x0000080604ff75b2 */ /* 0x0003220008000100 */
[----:B------:R1:W1:Y:S01]  /*0650*/  SYNCS.EXCH.64 URZ, [UR4+0x90], UR6 ;  /* 0x0000900604ff75b2 */ /* 0x0002620008000100 */
        /* <DEDUP_REMOVED lines=30> */
[----:B--234-:R-:W-:Y:S01]  /*0840*/  NOP ;  /* 0x0000000000007918 */ /* 0x01cfe20000000000 */
.L_x_10:
[----:B-1----:R-:W-:Y:S05]  /*0850*/  BSYNC.RECONVERGENT B0 ;  /* 0x0000000000007941 */ /* 0x002fea0003800200 */
.L_x_9:
[----:B------:R-:W1:Y:S01]  /*0860*/  SHFL.IDX PT, R2, R140, RZ, 0x1f ;  /* 0x00001fff8c027589 */ /* 0x000e6200000e0000 */
[----:B------:R-:W-:Y:S01]  /*0870*/  NOP ;  /* 0x0000000000007918 */ /* 0x000fe20000000000 */
[----:B-1----:R-:W-:-:S13]  /*0880*/  ISETP.NE.AND P0, PT, R2, 0x1, PT ;  /* 0x000000010200780c */ /* 0x002fda0003f05270 */
[----:B------:R-:W-:Y:S05]  /*0890*/  @P0 BRA `(.L_x_11) ;  /* 0x0000000000400947 */ /* 0x000fea0003800000 */
[----:B------:R-:W1:Y:S01]  /*08a0*/  S2UR UR4, SR_CgaCtaId ;  /* 0x00000000000479c3 */ /* 0x000e620000008800 */
[----:B------:R-:W-:Y:S01]  /*08b0*/  UMOV UR5, 0x400 ;  /* 0x0000040000057882 */ /* 0x000fe20000000000 */
[----:B------:R-:W-:Y:S01]  /*08c0*/  UMOV UR8, 0x20 ;  /* 0x0000002000087882 */ /* 0x000fe20000000000 */
[----:B------:R-:W-:Y:S01]  /*08d0*/  UMOV UR6, 0x80 ;  /* 0x0000008000067882 */ /* 0x000fe20000000000 */
[----:B------:R-:W-:-:S04]  /*08e0*/  UIADD3 UR8, UPT, UPT, -UR8, 0x100000, URZ ;  /* 0x0010000008087890 */ /* 0x000fc8000fffe1ff */
[----:B------:R-:W-:Y:S02]  /*08f0*/  USHF.L.U32 UR9, UR8, 0xb, URZ ;  /* 0x0000000b08097899 */ /* 0x000fe400080006ff */
[----:B------:R-:W-:Y:S02]  /*0900*/  USHF.L.U32 UR8, UR8, 0x1, URZ ;  /* 0x0000000108087899 */ /* 0x000fe400080006ff */
[----:B------:R-:W-:-:S04]  /*0910*/  UIADD3 UR6, UPT, UPT, -UR6, 0x100000, URZ ;  /* 0x0010000006067890 */ /* 0x000fc8000fffe1ff */
[----:B------:R-:W-:Y:S02]  /*0920*/  USHF.L.U32 UR7, UR6, 0xb, URZ ;  /* 0x0000000b06077899 */ /* 0x000fe400080006ff */
[----:B------:R-:W-:Y:S01]  /*0930*/  USHF.L.U32 UR6, UR6, 0x1, URZ ;  /* 0x0000000106067899 */ /* 0x000fe200080006ff */
[----:B------:R-:W-:Y:S01]  /*0940*/  ELECT P0, URZ, PT ;  /* 0x0000000000ff782f */ /* 0x000fe20003800000 */
[----:B-1----:R-:W-:Y:S01]  /*0950*/  ULEA UR4, UR4, UR5, 0x18 ;  /* 0x0000000504047291 */ /* 0x002fe2000f8ec0ff */
[----:B------:R-:W1:Y:S11]  /*0960*/  FENCE.VIEW.ASYNC.S ;  /* 0x00000000000073c6 */ /* 0x000e760000000000 */
[----:B-1----:R1:W2:Y:S01]  /*0970*/  SYNCS.EXCH.64 URZ, [UR4+0x110], UR8 ;  /* 0x0001100804ff75b2 */ /* 0x0022a20008000100 */
[----:B------:R1:W3:Y:S01]  /*0980*/  SYNCS.EXCH.64 URZ, [UR4+0x118], UR6 ;  /* 0x0001180604ff75b2 */ /* 0x0002e20008000100 */
[----:B------:R-:W-:Y:S01]  /*0990*/  NOP ;  /* 0x0000000000007918 */ /* 0x000fe20000000000 */
.L_x_11:
[----:B------:R-:W4:Y:S01]  /*09a0*/  SHFL.IDX PT, R2, R140, RZ, 0x1f ;  /* 0x00001fff8c027589 */ /* 0x000f2200000e0000 */
[----:B------:R-:W-:Y:S01]  /*09b0*/  NOP ;  /* 0x0000000000007918 */ /* 0x000fe20000000000 */
[----:B----4-:R-:W-:-:S13]  /*09c0*/  ISETP.NE.AND P0, PT, R2, 0x3, PT ;  /* 0x000000030200780c */ /* 0x010fda0003f05270 */
[----:B------:R-:W-:Y:S05]  /*09d0*/  @P0 BRA `(.L_x_12) ;  /* 0x0000000000300947 */ /* 0x000fea0003800000 */
[----:B-1----:R-:W1:Y:S01]  /*09e0*/  S2UR UR4, SR_CgaCtaId ;  /* 0x00000000000479c3 */ /* 0x002e620000008800 */
[----:B------:R-:W-:Y:S01]  /*09f0*/  UMOV UR6, 0x400 ;  /* 0x0000040000067882 */ /* 0x000fe20000000000 */
[----:B------:R-:W-:Y:S01]  /*0a00*/  UMOV UR5, 0x20 ;  /* 0x0000002000057882 */ /* 0x000fe20000000000 */
[----:B------:R-:W-:Y:S01]  /*0a10*/  ELECT P0, URZ, PT ;  /* 0x0000000000ff782f */ /* 0x000fe20003800000 */
[----:B-1----:R-:W-:Y:S02]  /*0a20*/  ULEA UR6, UR4, UR6, 0x18 ;  /* 0x0000000604067291 */ /* 0x002fe4000f8ec0ff */
[----:B------:R-:W-:-:S04]  /*0a30*/  UIADD3 UR4, UPT, UPT, -UR5, 0x100000, URZ ;  /* 0x0010000005047890 */ /* 0x000fc8000fffe1ff */
[----:B------:R-:W-:Y:S02]  /*0a40*/  USHF.L.U32 UR5, UR4, 0xb, URZ ;  /* 0x0000000b04057899 */ /* 0x000fe400080006ff */
[----:B------:R-:W-:Y:S01]  /*0a50*/  USHF.L.U32 UR4, UR4, 0x1, URZ ;  /* 0x0000000104047899 */ /* 0x000fe200080006ff */
[----:B------:R-:W1:Y:S11]  /*0a60*/  FENCE.VIEW.ASYNC.S ;  /* 0x00000000000073c6 */ /* 0x000e760000000000 */
[----:B-1----:R4:W1:Y:S01]  /*0a70*/  SYNCS.EXCH.64 URZ, [UR6+0x120], UR4 ;  /* 0x0001200406ff75b2 */ /* 0x0028620008000100 */
[----:B------:R4:W1:Y:S02]  /*0a80*/  SYNCS.EXCH.64 URZ, [UR6+0x128], UR4 ;  /* 0x0001280406ff75b2 */ /* 0x0008640008000100 */
[----:B----4-:R-:W-:Y:S01]  /*0a90*/  NOP ;  /* 0x0000000000007918 */ /* 0x010fe20000000000 */
.L_x_12:
[----:B------:R-:W4:Y:S01]  /*0aa0*/  SHFL.IDX PT, R2, R140, RZ, 0x1f ;  /* 0x00001fff8c027589 */ /* 0x000f2200000e0000 */
[----:B------:R-:W-:Y:S01]  /*0ab0*/  NOP ;  /* 0x0000000000007918 */ /* 0x000fe20000000000 */
[----:B----4-:R-:W-:-:S13]  /*0ac0*/  ISETP.NE.AND P0, PT, R2, 0x4, PT ;  /* 0x000000040200780c */ /* 0x010fda0003f05270 */
[----:B------:R-:W-:Y:S05]  /*0ad0*/  @P0 BRA `(.L_x_13) ;  /* 0x0000000000440947 */ /* 0x000fea0003800000 */
[----:B-1----:R-:W1:Y:S01]  /*0ae0*/  S2UR UR6, SR_CgaCtaId ;  /* 0x00000000000679c3 */ /* 0x002e620000008800 */
[----:B------:R-:W-:Y:S01]  /*0af0*/  UMOV UR4, 0x100 ;  /* 0x0000010000047882 */ /* 0x000fe20000000000 */
[----:B------:R-:W-:Y:S01]  /*0b00*/  UMOV UR5, 0x400 ;  /* 0x0000040000057882 */ /* 0x000fe20000000000 */
[----:B------:R-:W-:Y:S01]  /*0b10*/  USEL UR4, UR4, 0xe0, UP2 ;  /* 0x000000e004047887 */ /* 0x000fe20009000000 */
[----:B------:R-:W-:Y:S01]  /*0b20*/  UMOV UR8, 0x1 ;  /* 0x0000000100087882 */ /* 0x000fe20000000000 */
[----:B------:R-:W-:Y:S01]  /*0b30*/  ELECT P0, URZ, PT ;  /* 0x0000000000ff782f */ /* 0x000fe20003800000 */
[----:B------:R-:W-:-:S04]  /*0b40*/  UIADD3 UR8, UPT, UPT, -UR8, 0x100000, URZ ;  /* 0x0010000008087890 */ /* 0x000fc8000fffe1ff */
[----:B------:R-:W-:Y:S02]  /*0b50*/  USHF.L.U32 UR9, UR8, 0xb, URZ ;  /* 0x0000000b08097899 */ /* 0x000fe400080006ff */
[----:B------:R-:W-:Y:S02]  /*0b60*/  USHF.L.U32 UR8, UR8, 0x1, URZ ;  /* 0x0000000108087899 */ /* 0x000fe400080006ff */
[----:B-1----:R-:W-:Y:S02]  /*0b70*/  ULEA UR6, UR6, UR5, 0x18 ;  /* 0x0000000506067291 */ /* 0x002fe4000f8ec0ff */
[----:B------:R-:W-:-:S04]  /*0b80*/  UIADD3 UR4, UPT, UPT, -UR4, 0x100000, URZ ;  /* 0x0010000004047890 */ /* 0x000fc8000fffe1ff */
[----:B------:R-:W-:Y:S02]  /*0b90*/  USHF.L.U32 UR5, UR4, 0xb, URZ ;  /* 0x0000000b04057899 */ /* 0x000fe400080006ff */
[----:B------:R-:W-:Y:S01]  /*0ba0*/  USHF.L.U32 UR4, UR4, 0x1, URZ ;  /* 0x0000000104047899 */ /* 0x000fe200080006ff */
[----:B------:R-:W1:Y:S03]  /*0bb0*/  FENCE.VIEW.ASYNC.S ;  /* 0x00000000000073c6 */ /* 0x000e660000000000 */
[----:B-1----:R4:W1:Y:S08]  /*0bc0*/  SYNCS.EXCH.64 URZ, [UR6+0x130], UR8 ;  /* 0x0001300806ff75b2 */ /* 0x0028700008000100 */
[----:B------:R4:W1:Y:S02]  /*0bd0*/  SYNCS.EXCH.64 URZ, [UR6+0x138], UR4 ;  /* 0x0001380406ff75b2 */ /* 0x0008640008000100 */
[----:B----4-:R-:W-:Y:S01]  /*0be0*/  NOP ;  /* 0x0000000000007918 */ /* 0x010fe20000000000 */
.L_x_13:
[----:B------:R-:W4:Y:S01]  /*0bf0*/  SHFL.IDX PT, R2, R140, RZ, 0x1f ;  /* 0x00001fff8c027589 */ /* 0x000f2200000e0000 */
[----:B------:R-:W1:Y:S01]  /*0c00*/  S2UR UR47, SR_CTAID.X ;  /* 0x00000000002f79c3 */ /* 0x000e620000002500 */
[----:B------:R-:W-:-:S07]  /*0c10*/  NOP ;  /* 0x0000000000007918 */ /* 0x000fce0000000000 */
[----:B------:R-:W1:Y:S01]  /*0c20*/  S2UR UR44, SR_CTAID.Y ;  /* 0x00000000002c79c3 */ /* 0x000e620000002600 */
[----:B----4-:R-:W-:-:S13]  /*0c30*/  ISETP.NE.AND P0, PT, R2, 0x5, PT ;  /* 0x000000050200780c */ /* 0x010fda0003f05270 */
[----:B-1----:R-:W-:Y:S05]  /*0c40*/  @P0 BRA `(.L_x_14) ;  /* 0x0000000000480947 */ /* 0x002fea0003800000 */
        /* <DEDUP_REMOVED lines=13> */
[----:B-1----:R1:W4:Y:S01]  /*0d20*/  SYNCS.EXCH.64 URZ, [UR4+0x140], UR8 ;  /* 0x0001400804ff75b2 */ /* 0x0023220008000100 */
[----:B------:R1:W1:Y:S01]  /*0d30*/  SYNCS.EXCH.64 URZ, [UR4+0x150], UR6 ;  /* 0x0001500604ff75b2 */ /* 0x0002620008000100 */
[----:B------:R1:W1:Y:S01]  /*0d40*/  SYNCS.EXCH.64 URZ, [UR4+0x148], UR8 ;  /* 0x0001480804ff75b2 */ /* 0x0002620008000100 */
[----:B------:R1:W1:Y:S01]  /*0d50*/  SYNCS.EXCH.64 URZ, [UR4+0x158], UR6 ;  /* 0x0001580604ff75b2 */ /* 0x0002620008000100 */
[----:B------:R-:W-:Y:S01]  /*0d60*/  NOP ;  /* 0x0000000000007918 */ /* 0x000fe20000000000 */
.L_x_14:
[----:B------:R-:W-:-:S05]  /*0d70*/  CS2R.32 R132, SR_CgaSize ;  /* 0x0000000000847805 */ /* 0x000fca0000008a00 */
[----:B------:R-:W-:-:S05]  /*0d80*/  IMAD R132, R132, -0xa0, RZ ;  /* 0xffffff6084847824 */ /* 0x000fca00078e02ff */
[----:B------:R-:W-:-:S14]  /*0d90*/  R2UR UR5, R132 ;  /* 0x00000000840572ca */ /* 0x000fdc00000e0000 */
[----:B------:R-:W2:Y:S01]  /*0da0*/  LDCU UR5, c[0x0][UR5+0x2b0] ;  /* 0x00005600050577ac */ /* 0x000ea20008000800 */
[----:B------:R-:W-:Y:S02]  /*0db0*/  I2FP.F32.U32 R132, UR47 ;  /* 0x0000002f00847c45 */ /* 0x000fe40008201000 */
[----:B------:R-:W-:-:S05]  /*0dc0*/  CS2R.32 R3, SR_CgaSize ;  /* 0x0000000000037805 */ /* 0x000fca0000008a00 */
[----:B------:R-:W-:-:S06]  /*0dd0*/  IMAD R3, R3, -0xa0, RZ ;  /* 0xffffff6003037824 */ /* 0x000fcc00078e02ff */
[----:B------:R-:W3:Y:S01]  /*0de0*/  LDC R3, c[0x0][R3+0x2a0] ;  /* 0x0000a80003037b82 */ /* 0x000ee20000000800 */
[----:B------:R-:W-:Y:S02]  /*0df0*/  I2FP.F32.U32 R131, UR44 ;  /* 0x0000002c00837c45 */ /* 0x000fe40008201000 */
[----:B------:R-:W-:-:S05]  /*0e00*/  CS2R.32 R16, SR_CgaSize ;  /* 0x0000000000107805 */ /* 0x000fca0000008a00 */
[----:B------:R-:W-:-:S05]  /*0e10*/  IMAD R16, R16, -0xa0, RZ ;  /* 0xffffff6010107824 */ /* 0x000fca00078e02ff */
[----:B-1----:R-:W-:-:S14]  /*0e20*/  R2UR UR4, R16 ;  /* 0x00000000100472ca */ /* 0x002fdc00000e0000 */
[----:B------:R-:W1:Y:S01]  /*0e30*/  LDCU UR4, c[0x0][UR4+0x2b4] ;  /* 0x00005680040477ac */ /* 0x000e620008000800 */
[----:B------:R-:W-:Y:S01]  /*0e40*/  NOP ;  /* 0x0000000000007918 */ /* 0x000fe20000000000 */
[----:B------:R-:W3:Y:S01]  /*0e50*/  S2R R16, SR_CTAID.Z ;  /* 0x0000000000107919 */ /* 0x000ee20000002700 */
[----:B------:R-:W4:Y:S01]  /*0e60*/  LDCU UR18, c[0x0][0xc24] ;  /* 0x00018480ff1277ac */ /* 0x000f220008000800 */
[----:B------:R-:W-:-:S05]  /*0e70*/  CS2R.32 R2, SR_CgaSize ;  /* 0x0000000000027805 */ /* 0x000fca0000008a00 */
[----:B------:R-:W-:-:S06]  /*0e80*/  IMAD R2, R2, -0xa0, RZ ;  /* 0xffffff6002027824 */ /* 0x000fcc00078e02ff */
[----:B------:R-:W3:Y:S01]  /*0e90*/  LDC R2, c[0x0][R2+0x2a4] ;  /* 0x0000a90002027b82 */ /* 0x000ee20000000800 */
[----:B--2---:R-:W-:Y:S01]  /*0ea0*/  FMUL R132, R132, UR5 ;  /* 0x0000000584847c20 */ /* 0x004fe20008400000 */
[----:B-1----:R-:W-:-:S05]  /*0eb0*/  FMUL R131, R131, UR4 ;  /* 0x0000000483837c20 */ /* 0x002fca0008400000 */
[----:B------:R-:W1:Y:S01]  /*0ec0*/  F2I.U32.TRUNC.NTZ R132, R132 ;  /* 0x0000008400847305 */ /* 0x000e62000020f000 */
[----:B----4-:R-:W-:-:S07]  /*0ed0*/  UISETP.GE.AND UP0, UPT, UR18, 0x1, UPT ;  /* 0x000000011200788c */ /* 0x010fce000bf06270 */
[----:B------:R-:W2:Y:S01]  /*0ee0*/  F2I.U32.TRUNC.NTZ R131, R131 ;  /* 0x0000008300837305 */ /* 0x000ea2000020f000 */
[----:B-1----:R-:W-:-:S05]  /*0ef0*/  IADD3 R132, PT, PT, -R132, RZ, RZ ;  /* 0x000000ff84847210 */ /* 0x002fca0007ffe1ff */
[----:B---3--:R-:W-:Y:S01]  /*0f00*/  IMAD R132, R3, R132, UR47 ;  /* 0x0000002f03847e24 */ /* 0x008fe2000f8e0284 */
[----:B--2---:R-:W-:-:S05]  /*0f10*/  IADD3 R131, PT, PT, -R131, RZ, RZ ;  /* 0x000000ff83837210 */ /* 0x004fca0007ffe1ff */
[----:B------:R-:W-:Y:S01]  /*0f20*/  IMAD R131, R2, R131, UR44 ;  /* 0x0000002c02837e24 */ /* 0x000fe2000f8e0283 */
[----:B------:R-:W-:Y:S06]  /*0f30*/  BAR.SYNC.DEFER_BLOCKING 0x0 ;  /* 0x0000000000007b1d */ /* 0x000fec0000010000 */
[----:B------:R-:W-:Y:S05]  /*0f40*/  BRA.U !UP0, `(.L_x_15) ;  /* 0x0000000108d47547 */ /* 0x000fea000b800000 */
[----:B------:R-:W1:Y:S01]  /*0f50*/  LDCU.128 UR20, c[0x0][0xc10] ;  /* 0x00018200ff1477ac */ /* 0x000e620008000c00 */
[----:B------:R-:W2:Y:S01]  /*0f60*/  LDCU UR14, c[0x0][0x370] ;  /* 0x00006e00ff0e77ac */ /* 0x000ea20008000800 */
[----:B------:R-:W3:Y:S01]  /*0f70*/  LDCU UR8, c[0x0][0x374] ;  /* 0x00006e80ff0877ac */ /* 0x000ee20008000800 */
[----:B------:R-:W4:Y:S01]  /*0f80*/  LDCU UR19, c[0x0][0xc0c] ;  /* 0x00018180ff1377ac */ /* 0x000f220008000800 */
[----:B------:R-:W4:Y:S01]  /*0f90*/  LDCU UR9, c[0x0][0xc20] ;  /* 0x00018400ff0977ac */ /* 0x000f220008000800 */
[----:B------:R-:W4:Y:S01]  /*0fa0*/  LDCU.64 UR16, c[0x0][0xc28] ;  /* 0x00018500ff1077ac */ /* 0x000f220008000a00 */
[----:B-1----:R-:W-:Y:S02]  /*0fb0*/  UISETP.NE.AND UP0, UPT, UR22, 0x1, UPT ;  /* 0x000000011600788c */ /* 0x002fe4000bf05270 */
[----:B---3--:R-:W-:Y:S02]  /*0fc0*/  UIMAD.WIDE.U32 UR4, UR8, UR23, URZ ;  /* 0x00000017080472a5 */ /* 0x008fe4000f8e00ff */
[----:B--2---:R-:W-:-:S02]  /*0fd0*/  UIMAD.WIDE.U32 UR6, UR14, UR20, URZ ;  /* 0x000000140e0672a5 */ /* 0x004fc4000f8e00ff */
[----:B----4-:R-:W-:Y:S02]  /*0fe0*/  UISETP.NE.AND UP1, UPT, UR19, 0x1, UPT ;  /* 0x000000011300788c */ /* 0x010fe4000bf25270 */
[----:B------:R-:W-:Y:S01]  /*0ff0*/  UIMAD.WIDE.U32 UR10, UR44, UR23, URZ ;  /* 0x000000172c0a72a5 */ /* 0x000fe2000f8e00ff */
[----:B------:R-:W-:Y:S01]  /*1000*/  UMOV UR4, UR5 ;  /* 0x0000000500047c82 */ /* 0x000fe20008000000 */
[----:B------:R-:W-:Y:S02]  /*1010*/  UISETP.NE.AND UP4, UPT, UR18, 0x1, UPT ;  /* 0x000000011200788c */ /* 0x000fe4000bf85270 */
[----:B------:R-:W-:-:S03]  /*1020*/  @UP0 USHF.R.U32.HI UR8, URZ, UR9, UR4 ;  /* 0x00000009ff080299 */ /* 0x000fc60008011604 */
[----:B------:R-:W-:Y:S01]  /*1030*/  UMOV UR6, UR11 ;  /* 0x0000000b00067c82 */ /* 0x000fe20008000000 */
[----:B------:R-:W-:Y:S01]  /*1040*/  UMOV UR4, UR7 ;  /* 0x0000000700047c82 */ /* 0x000fe20008000000 */
[----:B------:R-:W-:Y:S02]  /*1050*/  USHF.R.U32.HI UR10, URZ, UR9, UR6 ;  /* 0x00000009ff0a7299 */ /* 0x000fe40008011606 */
[----:B------:R-:W-:Y:S02]  /*1060*/  @UP1 USHF.R.U32.HI UR14, URZ, UR21, UR4 ;  /* 0x00000015ff0e1299 */ /* 0x000fe40008011604 */
[----:B------:R-:W-:Y:S02]  /*1070*/  UIMAD.WIDE.U32 UR4, UR8, UR16, URZ ;  /* 0x00000010080472a5 */ /* 0x000fe4000f8e00ff */
[----:B------:R-:W-:Y:S02]  /*1080*/  UIMAD.WIDE.U32 UR12, UR47, UR20, URZ ;  /* 0x000000142f0c72a5 */ /* 0x000fe4000f8e00ff */
[----:B------:R-:W-:-:S03]  /*1090*/  UIMAD.WIDE.U32 UR6, UR14, UR16, URZ ;  /* 0x000000100e0672a5 */ /* 0x000fc6000f8e00ff */
[----:B------:R-:W-:Y:S02]  /*10a0*/  UMOV UR4, UR5 ;  /* 0x0000000500047c82 */ /* 0x000fe40008000000 */
[----:B------:R-:W-:Y:S01]  /*10b0*/  @UP4 USHF.R.U32.HI UR8, URZ, UR17, UR4 ;  /* 0x00000011ff084299 */ /* 0x000fe20008011604 */
[----:B------:R-:W-:Y:S02]  /*10c0*/  UMOV UR9, UR13 ;  /* 0x0000000d00097c82 */ /* 0x000fe40008000000 */
[----:B------:R-:W-:Y:S01]  /*10d0*/  UMOV UR4, UR7 ;  /* 0x0000000700047c82 */ /* 0x000fe20008000000 */
[----:B------:R-:W-:Y:S02]  /*10e0*/  USHF.R.U32.HI UR21, URZ, UR21, UR9 ;  /* 0x00000015ff157299 */ /* 0x000fe40008011609 */
[----:B------:R-:W-:Y:S02]  /*10f0*/  @UP4 USHF.R.U32.HI UR14, URZ, UR17, UR4 ;  /* 0x00000011ff0e4299 */ /* 0x000fe40008011604 */
[----:B------:R-:W-:-:S02]  /*1100*/  USEL UR9, UR44, UR10, !UP0 ;  /* 0x0000000a2c097287 */ /* 0x000fc4000c000000 */
[----:B------:R-:W-:Y:S02]  /*1110*/  UIMAD UR4, UR8, UR18, URZ ;  /* 0x00000012080472a4 */ /* 0x000fe4000f8e02ff */
[----:B------:R-:W-:Y:S02]  /*1120*/  USEL UR6, UR47, UR21, !UP1 ;  /* 0x000000152f067287 */ /* 0x000fe4000c800000 */
[----:B------:R-:W-:Y:S02]  /*1130*/  UISETP.GE.AND UP0, UPT, UR9, UR4, UPT ;  /* 0x000000040900728c */ /* 0x000fe4000bf06270 */
[----:B------:R-:W-:Y:S02]  /*1140*/  UIMAD.WIDE.U32 UR4, UR9, UR16, URZ ;  /* 0x00000010090472a5 */ /* 0x000fe4000f8e00ff */
[----:B------:R-:W-:Y:S02]  /*1150*/  UIMAD UR7, UR14, UR18, URZ ;  /* 0x000000120e0772a4 */ /* 0x000fe4000f8e02ff */
[----:B------:R-:W-:-:S02]  /*1160*/  UIMAD.WIDE.U32 UR10, UR6, UR16, URZ ;  /* 0x00000010060a72a5 */ /* 0x000fc4000f8e00ff */
[----:B------:R-:W-:Y:S01]  /*1170*/  UISETP.GE.OR UP0, UPT, UR6, UR7, UP0 ;  /* 0x000000070600728c */ /* 0x000fe20008706670 */
[----:B------:R-:W-:Y:S01]  /*1180*/  UMOV UR4, UR5 ;  /* 0x0000000500047c82 */ /* 0x000fe20008000000 */
[----:B------:R-:W-:Y:S02]  /*1190*/  UIADD3 UR8, UPT, UPT, -UR9, URZ, URZ ;  /* 0x000000ff09087290 */ /* 0x000fe4000fffe1ff */
[----:B------:R-:W-:Y:S02]  /*11a0*/  USHF.R.U32.HI UR4, URZ, UR17, UR4 ;  /* 0x00000011ff047299 */ /* 0x000fe40008011604 */
[----:B------:R-:W-:Y:S02]  /*11b0*/  UIMAD UR44, UR22, UR8, UR44 ;  /* 0x00000008162c72a4 */ /* 0x000fe4000f8e022c */
[----:B------:R-:W-:Y:S02]  /*11c0*/  USEL UR7, UR9, UR4, !UP4 ;  /* 0x0000000409077287 */ /* 0x000fe4000e000000 */
[----:B------:R-:W-:Y:S01]  /*11d0*/  UIADD3 UR10, UPT, UPT, -UR6, URZ, URZ ;  /* 0x000000ff060a7290 */ /* 0x000fe2000fffe1ff */
[----:B------:R-:W-:-:S02]  /*11e0*/  @!UP0 UMOV UR4, UR11 ;  /* 0x0000000b00048c82 */ /* 0x000fc40008000000 */
[----:B------:R-:W-:Y:S02]  /*11f0*/  @!UP0 USHF.R.U32.HI UR5, URZ, UR17, UR4 ;  /* 0x00000011ff058299 */ /* 0x000fe40008011604 */
[----:B------:R-:W-:Y:S02]  /*1200*/  UIADD3 UR4, UPT, UPT, -UR7, URZ, URZ ;  /* 0x000000ff07047290 */ /* 0x000fe4000fffe1ff */
[----:B------:R-:W-:Y:S02]  /*1210*/  @!UP0 USEL UR5, UR6, UR5, !UP4 ;  /* 0x0000000506058287 */ /* 0x000fe4000e000000 */
[----:B------:R-:W-:Y:S02]  /*1220*/  UIMAD UR8, UR18, UR4, UR9 ;  /* 0x00000004120872a4 */ /* 0x000fe4000f8e0209 */
[----:B------:R-:W-:Y:S02]  /*1230*/  @!UP0 UIADD3 UR4, UPT, UPT, UR7, -UR5, URZ ;  /* 0x8000000507048290 */ /* 0x000fe4000fffe0ff */
[----:B------:R-:W-:-:S02]  /*1240*/  @!UP0 UIMAD UR8, UR8, UR14, UR5 ;  /* 0x0000000e080882a4 */ /* 0x000fc4000f8e0205 */
[----:B------:R-:W-:Y:S02]  /*1250*/  @!UP0 UIMAD UR9, UR4, UR18, UR6 ;  /* 0x00000012040982a4 */ /* 0x000fe4000f8e0206 */
[----:B------:R-:W-:Y:S02]  /*1260*/  UIMAD UR4, UR19, UR10, UR47 ;  /* 0x0000000a130472a4 */ /* 0x000fe4000f8e022f */
[----:B------:R-:W-:Y:S01]  /*1270*/  UIMAD UR44, UR9, UR22, UR44 ;  /* 0x00000016092c72a4 */ /* 0x000fe2000f8e022c */
[----:B------:R-:W-:Y:S02]  /*1280*/  @!UP0 UMOV UR6, UR8 ;  /* 0x0000000800068c82 */ /* 0x000fe40008000000 */
[----:B------:R-:W-:-:S12]  /*1290*/  UIMAD UR47, UR6, UR19, UR4 ;  /* 0x00000013062f72a4 */ /* 0x000fd8000f8e0204 */
.L_x_15:
[----:B------:R-:W1:Y:S02]  /*12a0*/  LDCU UR4, c[0x0][0xc30] ;  /* 0x00018600ff0477ac */ /* 0x000e640008000800 */
[----:B-1----:R-:W-:-:S09]  /*12b0*/  UISETP.NE.AND UP0, UPT, UR4, 0x1, UPT ;  /* 0x000000010400788c */ /* 0x002fd2000bf05270 */
[----:B------:R-:W-:Y:S05]  /*12c0*/  BRA.U UP0, `(.L_x_16) ;  /* 0x0000000100447547 */ /* 0x000fea000b800000 */
[----:B------:R-:W1:Y:S01]  /*12d0*/  LDCU.128 UR8, c[0x0][0xc10] ;  /* 0x00018200ff0877ac */ /* 0x000e620008000c00 */
[----:B------:R-:W2:Y:S01]  /*12e0*/  LDCU UR12, c[0x0][0xc0c] ;  /* 0x00018180ff0c77ac */ /* 0x000ea20008000800 */
[----:B------:R-:W3:Y:S01]  /*12f0*/  LDCU UR13, c[0x0][0xc20] ;  /* 0x00018400ff0d77ac */ /* 0x000ee20008000800 */
[----:B-1----:R-:W-:Y:S02]  /*1300*/  UIMAD.WIDE.U32 UR6, UR47, UR8, URZ ;  /* 0x000000082f0672a5 */ /* 0x002fe4000f8e00ff */
[----:B------:R-:W-:Y:S02]  /*1310*/  UIMAD.WIDE.U32 UR4, UR44, UR11, URZ ;  /* 0x0000000b2c0472a5 */ /* 0x000fe4000f8e00ff */
[----:B--2---:R-:W-:Y:S02]  /*1320*/  UISETP.NE.AND UP1, UPT, UR12, 0x1, UPT ;  /* 0x000000010c00788c */ /* 0x004fe4000bf25270 */
[----:B------:R-:W-:Y:S01]  /*1330*/  UISETP.NE.AND UP0, UPT, UR10, 0x1, UPT ;  /* 0x000000010a00788c */ /* 0x000fe2000bf05270 */
[----:B------:R-:W-:-:S02]  /*1340*/  UMOV UR6, UR7 ;  /* 0x0000000700067c82 */ /* 0x000fc40008000000 */
[----:B------:R-:W-:Y:S01]  /*1350*/  UMOV UR4, UR5 ;  /* 0x0000000500047c82 */ /* 0x000fe20008000000 */
[----:B------:R-:W-:Y:S02]  /*1360*/  USHF.R.U32.HI UR6, URZ, UR9, UR6 ;  /* 0x00000009ff067299 */ /* 0x000fe40008011606 */
[----:B---3--:R-:W-:Y:S02]  /*1370*/  USHF.R.U32.HI UR4, URZ, UR13, UR4 ;  /* 0x0000000dff047299 */ /* 0x008fe40008011604 */
[----:B------:R-:W-:Y:S02]  /*1380*/  USEL UR5, UR47, UR6, !UP1 ;  /* 0x000000062f057287 */ /* 0x000fe4000c800000 */
[----:B------:R-:W-:-:S04]  /*1390*/  USEL UR4, UR44, UR4, !UP0 ;  /* 0x000000042c047287 */ /* 0x000fc8000c000000 */
[----:B------:R-:W-:Y:S02]  /*13a0*/  UIADD3 UR6, UPT, UPT, UR5, -UR4, URZ ;  /* 0x8000000405067290 */ /* 0x000fe4000fffe0ff */
[----:B------:R-:W-:Y:S02]  /*13b0*/  UIADD3 UR4, UPT, UPT, -UR5, UR4, URZ ;  /* 0x0000000405047290 */ /* 0x000fe4000fffe1ff */
[----:B------:R-:W-:Y:S02]  /*13c0*/  UIMAD UR44, UR6, UR10, UR44 ;  /* 0x0000000a062c72a4 */ /* 0x000fe4000f8e022c */
[----:B------:R-:W-:-:S12]  /*13d0*/  UIMAD UR47, UR4, UR12, UR47 ;  /* 0x0000000c042f72a4 */ /* 0x000fd8000f8e022f */
.L_x_16:
[----:B------:R-:W-:Y:S01]  /*13e0*/  BAR.SYNC.DEFER_BLOCKING 0x0 ;  /* 0x0000000000007b1d */ /* 0x000fe20000010000 */
[----:B------:R-:W-:Y:S01]  /*13f0*/  UISETP.NE.AND UP0, UPT, UR15, 0x2, UPT ;  /* 0x000000020f00788c */ /* 0x000fe2000bf05270 */
[----:B------:R-:W-:Y:S02]  /*1400*/  ISETP.NE.OR P2, PT, R0, 0x2, !P2 ;  /* 0x000000020000780c */ /* 0x000fe40005745670 */
[----:B------:R-:W-:Y:S02]  /*1410*/  LOP3.LUT R0, R133, 0x1f, RZ, 0xc0, !PT ;  /* 0x0000001f85007812 */ /* 0x000fe400078ec0ff */
[----:B------:R-:W1:Y:S04]  /*1420*/  LDCU UR39, c[0x0][0xc24] ;  /* 0x00018480ff2777ac */ /* 0x000e680008000800 */
[----:B------:R-:W-:Y:S05]  /*1430*/  BRA.U UP0, `(.L_x_17) ;  /* 0x0000002500547547 */ /* 0x000fea000b800000 */
[----:B------:R-:W2:Y:S01]  /*1440*/  LDCU UR7, c[0x0][0x394] ;  /* 0x00007280ff0777ac */ /* 0x000ea20008000800 */
[----:B------:R-:W-:Y:S01]  /*1450*/  PLOP3.LUT P1, PT, PT, PT, UP2, 0x80, 0x8 ;  /* 0x000000000008781c */ /* 0x000fe20003f2f028 */
[----:B------:R-:W-:Y:S01]  /*1460*/  IMAD.MOV.U32 R2, RZ, RZ, RZ ;  /* 0x000000ffff027224 */ /* 0x000fe200078e00ff */
[----:B------:R-:W-:Y:S01]  /*1470*/  ISETP.EQ.OR P3, PT, R0, RZ, P2 ;  /* 0x000000ff0000720c */ /* 0x000fe20001762670 */
[----:B------:R-:W3:Y:S01]  /*1480*/  LDCU UR6, c[0x0][0x5d8] ;  /* 0x0000bb00ff0677ac */ /* 0x000ee20008000800 */
[----:B------:R-:W-:Y:S01]  /*1490*/  PLOP3.LUT P1, PT, P1, PT, PT, 0x8, 0x80 ;  /* 0x000000000080781c */ /* 0x000fe20000f2e170 */
[----:B------:R-:W4:Y:S01]  /*14a0*/  LDCU UR58, c[0x0][0x370] ;  /* 0x00006e00ff3a77ac */ /* 0x000f220008000800 */
[----:B------:R-:W1:Y:S01]  /*14b0*/  LDCU.64 UR48, c[0x0][0x348] ;  /* 0x00006900ff3077ac */ /* 0x000e620008000a00 */
[----:B------:R-:W1:Y:S01]  /*14c0*/  LDCU UR57, c[0x0][0x374] ;  /* 0x00006e80ff3977ac */ /* 0x000e620008000800 */
[----:B--2---:R-:W-:Y:S02]  /*14d0*/  UIADD3 UR5, UPT, UPT, UR7, 0x3f, URZ ;  /* 0x0000003f07057890 */ /* 0x004fe4000fffe0ff */
[----:B---3--:R-:W-:-:S02]  /*14e0*/  UIADD3 UR6, UPT, UPT, UR6, 0x3f, URZ ;  /* 0x0000003f06067890 */ /* 0x008fc4000fffe0ff */
[----:B------:R-:W-:Y:S02]  /*14f0*/  USHF.R.S32.HI UR4, URZ, 0x1f, UR5 ;  /* 0x0000001fff047899 */ /* 0x000fe40008011405 */
[----:B------:R-:W-:Y:S02]  /*1500*/  UIADD3 UR62, UPT, UPT, UR7, 0x7e, URZ ;  /* 0x0000007e073e7890 */ /* 0x000fe4000fffe0ff */
[----:B------:R-:W-:Y:S02]  /*1510*/  ULEA.HI UR4, UR4, UR5, URZ, 0x6 ;  /* 0x0000000504047291 */ /* 0x000fe4000f8f30ff */
[----:B------:R-:W-:Y:S02]  /*1520*/  UIADD3 UR5, UPT, UPT, UR7, -0x1, URZ ;  /* 0xffffffff07057890 */ /* 0x000fe4000fffe0ff */
[----:B------:R-:W-:Y:S02]  /*1530*/  USHF.R.S32.HI UR60, URZ, 0x6, UR4 ;  /* 0x00000006ff3c7899 */ /* 0x000fe40008011404 */
[----:B------:R-:W-:-:S02]  /*1540*/  UISETP.GE.U32.AND UP1, UPT, UR5, -0x7f, UPT ;  /* 0xffffff810500788c */ /* 0x000fc4000bf26070 */
[----:B------:R-:W-:Y:S02]  /*1550*/  UISETP.LT.U32.AND UP0, UPT, UR60, 0x11, UPT ;  /* 0x000000113c00788c */ /* 0x000fe4000bf01070 */
[----:B------:R-:W-:Y:S02]  /*1560*/  USHF.R.S32.HI UR4, URZ, 0x1f, UR6 ;  /* 0x0000001fff047899 */ /* 0x000fe40008011406 */
[----:B------:R-:W-:Y:S02]  /*1570*/  USEL UR59, UR60, 0x11, UP0 ;  /* 0x000000113c3b7887 */ /* 0x000fe40008000000 */
[----:B------:R-:W-:Y:S02]  /*1580*/  ULEA.HI UR4, UR4, UR6, URZ, 0x6 ;  /* 0x0000000604047291 */ /* 0x000fe4000f8f30ff */
[----:B------:R-:W-:Y:S02]  /*1590*/  UIADD3 UR46, UPT, UPT, UR59, -0x1, URZ ;  /* 0xffffffff3b2e7890 */ /* 0x000fe4000fffe0ff */
[----:B------:R-:W-:-:S02]  /*15a0*/  @UP1 UIADD3 UR46, UPT, UPT, UR59, URZ, URZ ;  /* 0x000000ff3b2e1290 */ /* 0x000fc4000fffe0ff */
[----:B------:R-:W-:Y:S02]  /*15b0*/  USHF.R.S32.HI UR56, URZ, 0x6, UR4 ;  /* 0x00000006ff387899 */ /* 0x000fe40008011404 */
[----:B------:R-:W-:Y:S02]  /*15c0*/  UIADD3 UR61, UPT, UPT, UR60, -UR59, URZ ;  /* 0x8000003b3c3d7290 */ /* 0x000fe4000fffe0ff */
[----:B------:R-:W-:Y:S01]  /*15d0*/  UIADD3 UR46, UPT, UPT, UR46, 0x1, URZ ;  /* 0x000000012e2e7890 */ /* 0x000fe2000fffe0ff */
[----:B------:R-:W-:Y:S01]  /*15e0*/  UMOV UR29, 0x1 ;  /* 0x00000001001d7882 */ /* 0x000fe20000000000 */
[----:B-1--4-:R-:W-:-:S10]  /*15f0*/  UMOV UR31, URZ ;  /* 0x000000ff001f7c82 */ /* 0x012fd40008000000 */
.L_x_33:
[----:B------:R-:W-:Y:S01]  /*1600*/  IMAD.U32 R4, RZ, RZ, UR56 ;  /* 0x00000038ff047e24 */ /* 0x000fe2000f8e00ff */
[----:B------:R-:W1:Y:S04]  /*1610*/  LDCU UR55, c[0x0][0x5dc] ;  /* 0x0000bb80ff3777ac */ /* 0x000e680008000800 */
[-C--:B------:R-:W-:Y:S01]  /*1620*/  IABS R0, R4.reuse ;  /* 0x0000000400007213 */ /* 0x080fe20000000000 */
[----:B------:R-:W2:Y:S01]  /*1630*/  LDCU UR54, c[0x0][0x5e0] ;  /* 0x0000bc00ff3677ac */ /* 0x000ea20008000800 */
[----:B------:R-:W-:Y:S02]  /*1640*/  IABS R4, R4 ;  /* 0x0000000400047213 */ /* 0x000fe40000000000 */
[----:B------:R-:W-:Y:S01]  /*1650*/  R2UR UR6, R0 ;  /* 0x00000000000672ca */ /* 0x000fe200000e0000 */
[----:B------:R-:W-:Y:S01]  /*1660*/  UMOV UR30, 0x400 ;  /* 0x00000400001e7882 */ /* 0x000fe20000000000 */
[----:B------:R-:W-:Y:S01]  /*1670*/  USHF.L.U32 UR42, UR47, 0x7, URZ ;  /* 0x000000072f2a7899 */ /* 0x000fe200080006ff */
[----:B------:R-:W-:Y:S01]  /*1680*/  UMOV UR19, URZ ;  /* 0x000000ff00137c82 */ /* 0x000fe20008000000 */
[----:B-1----:R-:W-:-:S09]  /*1690*/  IMAD.U32 R3, RZ, RZ, UR55 ;  /* 0x00000037ff037e24 */ /* 0x002fd2000f8e00ff */
[----:B------:R-:W1:Y:S08]  /*16a0*/  I2F.RP R0, UR6 ;  /* 0x0000000600007d06 */ /* 0x000e700008209400 */
[----:B-1----:R-:W1:Y:S02]  /*16b0*/  MUFU.RCP R0, R0 ;  /* 0x0000000000007308 */ /* 0x002e640000001000 */
[----:B-1----:R-:W-:-:S06]  /*16c0*/  VIADD R0, R0, 0xffffffe ;  /* 0x0ffffffe00007836 */ /* 0x002fcc0000000000 */
[----:B------:R-:W1:Y:S02]  /*16d0*/  F2I.FTZ.U32.TRUNC.NTZ R0, R0 ;  /* 0x0000000000007305 */ /* 0x000e64000021f000 */
[----:B-1----:R-:W-:Y:S02]  /*16e0*/  R2UR UR5, R0 ;  /* 0x00000000000572ca */ /* 0x002fe400000e0000 */
[----:B------:R-:W-:Y:S01]  /*16f0*/  IABS R0, R3 ;  /* 0x0000000300007213 */ /* 0x000fe20000000000 */
[----:B------:R-:W-:-:S03]  /*1700*/  IMAD.U32 R3, RZ, RZ, UR44 ;  /* 0x0000002cff037e24 */ /* 0x000fc6000f8e00ff */
[----:B------:R-:W-:Y:S01]  /*1710*/  R2UR UR9, R0 ;  /* 0x00000000000972ca */ /* 0x000fe200000e0000 */
[----:B------:R-:W-:Y:S01]  /*1720*/  IMAD.MOV R0, RZ, RZ, -R4 ;  /* 0x000000ffff007224 */ /* 0x000fe200078e0a04 */
[----:B------:R-:W-:-:S04]  /*1730*/  IABS R3, R3 ;  /* 0x0000000300037213 */ /* 0x000fc80000000000 */
[----:B------:R-:W-:Y:S01]  /*1740*/  R2UR UR8, R3 ;  /* 0x00000000030872ca */ /* 0x000fe200000e0000 */
[----:B------:R-:W-:-:S04]  /*1750*/  UIADD3 UR4, UPT, UPT, URZ, -UR5, URZ ;  /* 0x80000005ff047290 */ /* 0x000fc8000fffe0ff */
[----:B------:R-:W-:Y:S02]  /*1760*/  UIMAD UR7, UR4, UR6, URZ ;  /* 0x00000006040772a4 */ /* 0x000fe4000f8e02ff */
[----:B------:R-:W1:Y:S01]  /*1770*/  I2F.RP R3, UR9 ;  /* 0x0000000900037d06 */ /* 0x000e620008209400 */
[----:B------:R-:W-:Y:S02]  /*1780*/  UMOV UR4, URZ ;  /* 0x000000ff00047c82 */ /* 0x000fe40008000000 */
[----:B------:R-:W-:Y:S02]  /*1790*/  UIMAD.WIDE.U32 UR4, UR5, UR7, UR4 ;  /* 0x00000007050472a5 */ /* 0x000fe4000f8e0004 */
[----:B------:R-:W-:-:S05]  /*17a0*/  R2UR UR7, R0 ;  /* 0x00000000000772ca */ /* 0x000fca00000e0000 */
[----:B------:R-:W-:Y:S02]  /*17b0*/  UMOV UR4, UR5 ;  /* 0x0000000500047c82 */ /* 0x000fe40008000000 */
[----:B------:R-:W-:Y:S01]  /*17c0*/  UIMAD.WIDE.U32 UR4, UR4, UR8, URZ ;  /* 0x00000008040472a5 */ /* 0x000fe2000f8e00ff */
[----:B-1----:R-:W1:Y:S06]  /*17d0*/  MUFU.RCP R0, R3 ;  /* 0x0000000300007308 */ /* 0x002e6c0000001000 */
[----:B------:R-:W-:Y:S02]  /*17e0*/  UMOV UR4, UR5 ;  /* 0x0000000500047c82 */ /* 0x000fe40008000000 */
[----:B------:R-:W-:-:S04]  /*17f0*/  UIMAD UR5, UR4, UR7, UR8 ;  /* 0x00000007040572a4 */ /* 0x000fc8000f8e0208 */
[----:B------:R-:W-:Y:S01]  /*1800*/  UISETP.GT.U32.AND UP0, UPT, UR6, UR5, UPT ;  /* 0x000000050600728c */ /* 0x000fe2000bf04070 */
[----:B-1----:R-:W-:-:S10]  /*1810*/  VIADD R0, R0, 0xffffffe ;  /* 0x0ffffffe00007836 */ /* 0x002fd40000000000 */
[----:B------:R-:W-:Y:S01]  /*1820*/  @!UP0 UIADD3 UR5, UPT, UPT, UR5, -UR6, URZ ;  /* 0x8000000605058290 */ /* 0x000fe2000fffe0ff */
[----:B------:R-:W1:Y:S01]  /*1830*/  F2I.FTZ.U32.TRUNC.NTZ R0, R0 ;  /* 0x0000000000007305 */ /* 0x000e62000021f000 */
[----:B------:R-:W-:Y:S02]  /*1840*/  @!UP0 UIADD3 UR4, UPT, UPT, UR4, 0x1, URZ ;  /* 0x0000000104048890 */ /* 0x000fe4000fffe0ff */
[----:B------:R-:W-:Y:S02]  /*1850*/  UISETP.GE.U32.AND UP1, UPT, UR5, UR6, UPT ;  /* 0x000000060500728c */ /* 0x000fe4000bf26070 */
[----:B------:R-:W-:-:S04]  /*1860*/  ULOP3.LUT UR5, UR44, UR56, URZ, 0x3c, !UPT ;  /* 0x000000382c057292 */ /* 0x000fc8000f8e3cff */
[----:B------:R-:W-:-:S05]  /*1870*/  UISETP.GE.AND UP0, UPT, UR5, URZ, UPT ;  /* 0x000000ff0500728c */ /* 0x000fca000bf06270 */
[----:B------:R-:W-:Y:S01]  /*1880*/  @UP1 UIADD3 UR4, UPT, UPT, UR4, 0x1, URZ ;  /* 0x0000000104041890 */ /* 0x000fe2000fffe0ff */
[----:B-1----:R-:W-:Y:S01]  /*1890*/  R2UR UR5, R0 ;  /* 0x00000000000572ca */ /* 0x002fe200000e0000 */
[----:B------:R-:W-:Y:S01]  /*18a0*/  UISETP.NE.AND UP1, UPT, UR56, URZ, UPT ;  /* 0x000000ff3800728c */ /* 0x000fe2000bf25270 */
[----:B--2---:R-:W-:-:S04]  /*18b0*/  IMAD.U32 R0, RZ, RZ, UR54 ;  /* 0x00000036ff007e24 */ /* 0x004fc8000f8e00ff */
[----:B------:R-:W-:Y:S01]  /*18c0*/  UMOV UR8, UR4 ;  /* 0x0000000400087c82 */ /* 0x000fe20008000000 */
[----:B------:R-:W-:Y:S01]  /*18d0*/  IABS R0, R0 ;  /* 0x0000000000007213 */ /* 0x000fe20000000000 */
[----:B------:R-:W-:-:S03]  /*18e0*/  @!UP0 UIADD3 UR8, UPT, UPT, -UR8, URZ, URZ ;  /* 0x000000ff08088290 */ /* 0x000fc6000fffe1ff */
[----:B------:R-:W-:Y:S01]  /*18f0*/  R2UR UR10, R0 ;  /* 0x00000000000a72ca */ /* 0x000fe200000e0000 */
[----:B------:R-:W-:Y:S02]  /*1900*/  @!UP1 ULOP3.LUT UR8, URZ, UR56, URZ, 0x33, !UPT ;  /* 0x00000038ff089292 */ /* 0x000fe4000f8e33ff */
[----:B------:R-:W-:-:S04]  /*1910*/  UIADD3 UR4, UPT, UPT, URZ, -UR5, URZ ;  /* 0x80000005ff047290 */ /* 0x000fc8000fffe0ff */
[----:B------:R-:W-:Y:S01]  /*1920*/  IMAD.U32 R3, RZ, RZ, UR8 ;  /* 0x00000008ff037e24 */ /* 0x000fe2000f8e00ff */
[----:B------:R-:W-:-:S03]  /*1930*/  UIMAD UR6, UR4, UR9, URZ ;  /* 0x00000009040672a4 */ /* 0x000fc6000f8e02ff */
[----:B------:R-:W-:Y:S01]  /*1940*/  UMOV UR4, URZ ;  /* 0x000000ff00047c82 */ /* 0x000fe20008000000 */
[----:B------:R-:W-:Y:S01]  /*1950*/  IABS R3, R3 ;  /* 0x0000000300037213 */ /* 0x000fe20000000000 */
[----:B------:R-:W-:Y:S01]  /*1960*/  UIMAD.WIDE.U32 UR4, UR5, UR6, UR4 ;  /* 0x00000006050472a5 */ /* 0x000fe2000f8e0004 */
[----:B------:R-:W1:Y:S02]  /*1970*/  I2F.RP R0, UR10 ;  /* 0x0000000a00007d06 */ /* 0x000e640008209400 */
[----:B------:R-:W-:Y:S01]  /*1980*/  R2UR UR7, R3 ;  /* 0x00000000030772ca */ /* 0x000fe200000e0000 */
[----:B------:R-:W-:Y:S02]  /*1990*/  IMAD.U32 R3, RZ, RZ, UR29 ;  /* 0x0000001dff037e24 */ /* 0x000fe4000f8e00ff */
[----:B------:R-:W2:Y:S01]  /*19a0*/  S2UR UR6, SR_CgaCtaId ;  /* 0x00000000000679c3 */ /* 0x000ea20000008800 */
[----:B------:R-:W-:Y:S02]  /*19b0*/  UMOV UR4, UR5 ;  /* 0x0000000500047c82 */ /* 0x000fe40008000000 */
[----:B------:R-:W-:-:S07]  /*19c0*/  SHF.L.U32 R3, R3, 0x1f, RZ ;  /* 0x0000001f03037819 */ /* 0x000fce00000006ff */
[----:B------:R-:W-:Y:S01]  /*19d0*/  UIMAD.WIDE.U32 UR4, UR4, UR7, URZ ;  /* 0x00000007040472a5 */ /* 0x000fe2000f8e00ff */
[----:B-1----:R-:W1:Y:S06]  /*19e0*/  MUFU.RCP R0, R0 ;  /* 0x0000000000007308 */ /* 0x002e6c0000001000 */
[----:B------:R-:W-:Y:S02]  /*19f0*/  UMOV UR4, UR5 ;  /* 0x0000000500047c82 */ /* 0x000fe40008000000 */
[----:B------:R-:W-:-:S04]  /*1a00*/  UIADD3 UR5, UPT, UPT, -UR4, URZ, URZ ;  /* 0x000000ff04057290 */ /* 0x000fc8000fffe1ff */
[----:B------:R-:W-:Y:S02]  /*1a10*/  UIMAD UR5, UR9, UR5, UR7 ;  /* 0x00000005090572a4 */ /* 0x000fe4000f8e0207 */
[----:B--2---:R-:W-:Y:S02]  /*1a20*/  ULEA UR30, UR6, UR30, 0x18 ;  /* 0x0000001e061e7291 */ /* 0x004fe4000f8ec0ff */
[----:B------:R-:W-:Y:S01]  /*1a30*/  UISETP.GT.U32.AND UP0, UPT, UR9, UR5, UPT ;  /* 0x000000050900728c */ /* 0x000fe2000bf04070 */
[----:B-1----:R-:W-:Y:S01]  /*1a40*/  VIADD R0, R0, 0xffffffe ;  /* 0x0ffffffe00007836 */ /* 0x002fe20000000000 */
[----:B------:R-:W-:-:S05]  /*1a50*/  ULEA UR6, UR31, UR30, 0x3 ;  /* 0x0000001e1f067291 */ /* 0x000fca000f8e18ff */
[----:B------:R-:W1:Y:S04]  /*1a60*/  F2I.FTZ.U32.TRUNC.NTZ R0, R0 ;  /* 0x0000000000007305 */ /* 0x000e68000021f000 */
[----:B------:R-:W-:Y:S01]  /*1a70*/  @!UP0 UIADD3 UR5, UPT, UPT, UR5, -UR9, URZ ;  /* 0x8000000905058290 */ /* 0x000fe2000fffe0ff */
[----:B------:R2:W3:Y:S01]  /*1a80*/  SYNCS.PHASECHK.TRANS64.TRYWAIT P0, [UR6+0x88], R3 ;  /* 0x00008803ff0075a7 */ /* 0x0004e20008001106 */
[----:B------:R-:W-:Y:S02]  /*1a90*/  @!UP0 UIADD3 UR4, UPT, UPT, UR4, 0x1, URZ ;  /* 0x0000000104048890 */ /* 0x000fe4000fffe0ff */
[----:B------:R-:W-:Y:S02]  /*1aa0*/  UISETP.GE.U32.AND UP1, UPT, UR5, UR9, UPT ;  /* 0x000000090500728c */ /* 0x000fe4000bf26070 */
[----:B------:R-:W-:Y:S01]  /*1ab0*/  ULOP3.LUT UR5, UR8, UR55, URZ, 0x3c, !UPT ;  /* 0x0000003708057292 */ /* 0x000fe2000f8e3cff */
[----:B------:R-:W-:-:S03]  /*1ac0*/  UMOV UR6, URZ ;  /* 0x000000ff00067c82 */ /* 0x000fc60008000000 */
[----:B------:R-:W-:Y:S01]  /*1ad0*/  UISETP.GE.AND UP0, UPT, UR5, URZ, UPT ;  /* 0x000000ff0500728c */ /* 0x000fe2000bf06270 */
[----:B-1----:R-:W-:-:S04]  /*1ae0*/  R2UR UR7, R0 ;  /* 0x00000000000772ca */ /* 0x002fc800000e0000 */
[----:B------:R-:W-:Y:S02]  /*1af0*/  @UP1 UIADD3 UR4, UPT, UPT, UR4, 0x1, URZ ;  /* 0x0000000104041890 */ /* 0x000fe4000fffe0ff */
[----:B------:R-:W-:-:S05]  /*1b00*/  UISETP.NE.AND UP1, UPT, UR55, URZ, UPT ;  /* 0x000000ff3700728c */ /* 0x000fca000bf25270 */
[----:B------:R-:W-:Y:S02]  /*1b10*/  UMOV UR5, UR4 ;  /* 0x0000000400057c82 */ /* 0x000fe40008000000 */
[----:B------:R-:W-:Y:S02]  /*1b20*/  @!UP0 UIADD3 UR5, UPT, UPT, -UR5, URZ, URZ ;  /* 0x000000ff05058290 */ /* 0x000fe4000fffe1ff */
[----:B------:R-:W-:Y:S02]  /*1b30*/  UIADD3 UR4, UPT, UPT, URZ, -UR7, URZ ;  /* 0x80000007ff047290 */ /* 0x000fe4000fffe0ff */
[----:B------:R-:W-:Y:S02]  /*1b40*/  @!UP1 ULOP3.LUT UR5, URZ, UR55, URZ, 0x33, !UPT ;  /* 0x00000037ff059292 */ /* 0x000fe4000f8e33ff */
[----:B------:R-:W-:-:S04]  /*1b50*/  UIMAD UR4, UR4, UR10, URZ ;  /* 0x0000000a040472a4 */ /* 0x000fc8000f8e02ff */
[----:B------:R-:W-:Y:S01]  /*1b60*/  IMAD.U32 R0, RZ, RZ, UR5 ;  /* 0x00000005ff007e24 */ /* 0x000fe2000f8e00ff */
[----:B------:R-:W-:-:S04]  /*1b70*/  UIMAD.WIDE.U32 UR6, UR7, UR4, UR6 ;  /* 0x00000004070672a5 */ /* 0x000fc8000f8e0006 */
[----:B------:R-:W-:-:S03]  /*1b80*/  IABS R0, R0 ;  /* 0x0000000000007213 */ /* 0x000fc60000000000 */
[----:B------:R-:W-:Y:S01]  /*1b90*/  UMOV UR6, UR7 ;  /* 0x0000000700067c82 */ /* 0x000fe20008000000 */
[----:B------:R-:W-:-:S13]  /*1ba0*/  R2UR UR9, R0 ;  /* 0x00000000000972ca */ /* 0x000fda00000e0000 */
[----:B------:R-:W-:-:S07]  /*1bb0*/  UIMAD.WIDE.U32 UR6, UR6, UR9, URZ ;  /* 0x00000009060672a5 */ /* 0x000fce000f8e00ff */
[----:B------:R-:W-:Y:S01]  /*1bc0*/  UMOV UR4, UR7 ;  /* 0x0000000700047c82 */ /* 0x000fe20008000000 */
[----:B------:R-:W-:Y:S02]  /*1bd0*/  UIADD3 UR7, UPT, UPT, -UR5, URZ, URZ ;  /* 0x000000ff05077290 */ /* 0x000fe4000fffe1ff */
[----:B------:R-:W-:Y:S02]  /*1be0*/  UIADD3 UR6, UPT, UPT, -UR4, URZ, URZ ;  /* 0x000000ff04067290 */ /* 0x000fe4000fffe1ff */
[----:B------:R-:W-:Y:S02]  /*1bf0*/  UIMAD UR55, UR55, UR7, UR8 ;  /* 0x00000007373772a4 */ /* 0x000fe4000f8e0208 */
[----:B------:R-:W-:-:S04]  /*1c00*/  UIMAD UR6, UR10, UR6, UR9 ;  /* 0x000000060a0672a4 */ /* 0x000fc8000f8e0209 */
[----:B------:R-:W-:-:S11]  /*1c10*/  UISETP.GT.U32.AND UP0, UPT, UR10, UR6, UPT ;  /* 0x000000060a00728c */ /* 0x000fd6000bf04070 */
[----:B------:R-:W-:Y:S02]  /*1c20*/  @!UP0 UIADD3 UR6, UPT, UPT, UR6, -UR10, URZ ;  /* 0x8000000a06068290 */ /* 0x000fe4000fffe0ff */
[----:B------:R-:W-:Y:S02]  /*1c30*/  @!UP0 UIADD3 UR4, UPT, UPT, UR4, 0x1, URZ ;  /* 0x0000000104048890 */ /* 0x000fe4000fffe0ff */
[----:B------:R-:W-:Y:S02]  /*1c40*/  UISETP.GE.U32.AND UP1, UPT, UR6, UR10, UPT ;  /* 0x0000000a0600728c */ /* 0x000fe4000bf26070 */
[----:B------:R-:W-:-:S04]  /*1c50*/  ULOP3.LUT UR6, UR5, UR54, URZ, 0x3c, !UPT ;  /* 0x0000003605067292 */ /* 0x000fc8000f8e3cff */
[----:B------:R-:W-:-:S05]  /*1c60*/  UISETP.GE.AND UP0, UPT, UR6, URZ, UPT ;  /* 0x000000ff0600728c */ /* 0x000fca000bf06270 */
[----:B------:R-:W-:Y:S02]  /*1c70*/  @UP1 UIADD3 UR4, UPT, UPT, UR4, 0x1, URZ ;  /* 0x0000000104041890 */ /* 0x000fe4000fffe0ff */
[----:B------:R-:W-:-:S05]  /*1c80*/  UISETP.NE.AND UP1, UPT, UR54, URZ, UPT ;  /* 0x000000ff3600728c */ /* 0x000fca000bf25270 */
[----:B------:R-:W-:Y:S01]  /*1c90*/  UMOV UR47, UR4 ;  /* 0x00000004002f7c82 */ /* 0x000fe20008000000 */
[----:B------:R-:W-:Y:S02]  /*1ca0*/  UIADD3 UR4, UPT, UPT, -UR8, URZ, URZ ;  /* 0x000000ff08047290 */ /* 0x000fe4000fffe1ff */
[----:B------:R-:W-:Y:S02]  /*1cb0*/  @!UP0 UIADD3 UR47, UPT, UPT, -UR47, URZ, URZ ;  /* 0x000000ff2f2f8290 */ /* 0x000fe4000fffe1ff */
[----:B------:R-:W-:Y:S02]  /*1cc0*/  UISETP.GE.U32.AND UP0, UPT, UR62, 0x7f, UPT ;  /* 0x0000007f3e00788c */ /* 0x000fe4000bf06070 */
[----:B------:R-:W-:Y:S02]  /*1cd0*/  @!UP1 ULOP3.LUT UR47, URZ, UR54, URZ, 0x33, !UPT ;  /* 0x00000036ff2f9292 */ /* 0x000fe4000f8e33ff */
[----:B------:R-:W-:Y:S02]  /*1ce0*/  UIMAD UR4, UR56, UR4, UR44 ;  /* 0x00000004380472a4 */ /* 0x000fe4000f8e022c */
[----:B------:R-:W-:-:S02]  /*1cf0*/  UIADD3 UR6, UPT, UPT, -UR47, URZ, URZ ;  /* 0x000000ff2f067290 */ /* 0x000fc4000fffe1ff */
[----:B------:R-:W-:Y:S02]  /*1d00*/  USHF.L.U32 UR10, UR4, 0x6, URZ ;  /* 0x00000006040a7899 */ /* 0x000fe400080006ff */
[----:B------:R-:W-:Y:S01]  /*1d10*/  UIMAD UR54, UR54, UR6, UR5 ;  /* 0x00000006363672a4 */ /* 0x000fe2000f8e0205 */
[----:B--23--:R-:W-:Y:S11]  /*1d20*/  BRA.U !UP0, `(.L_x_18) ;  /* 0x0000000508587547 */ /* 0x00cff6000b800000 */
[----:B------:R-:W1:Y:S01]  /*1d30*/  LDCU UR11, c[0x0][0x5c8] ;  /* 0x0000b900ff0b77ac */ /* 0x000e620008000800 */
[----:B------:R-:W1:Y:S01]  /*1d40*/  LDCU UR37, c[0x0][0x600] ;  /* 0x0000c000ff2577ac */ /* 0x000e620008000800 */
[----:B------:R-:W2:Y:S01]  /*1d50*/  LDCU.64 UR8, c[0x0][0x5c0] ;  /* 0x0000b800ff0877ac */ /* 0x000ea20008000a00 */
[----:B------:R-:W2:Y:S01]  /*1d60*/  LDCU.64 UR44, c[0x0][0x5f8] ;  /* 0x0000bf00ff2c77ac */ /* 0x000ea20008000a00 */
[----:B------:R-:W3:Y:S01]  /*1d70*/  LDCU UR24, c[0x0][0x5a8] ;  /* 0x0000b500ff1877ac */ /* 0x000ee20008000800 */
[----:B------:R-:W4:Y:S01]  /*1d80*/  LDCU UR23, c[0x0][0x59c] ;  /* 0x0000b380ff1777ac */ /* 0x000f220008000800 */
[----:B-1----:R-:W-:Y:S01]  /*1d90*/  UIMAD UR37, UR47, UR11, UR37 ;  /* 0x0000000b2f2572a4 */ /* 0x002fe2000f8e0225 */
[----:B------:R-:W1:Y:S01]  /*1da0*/  LDCU UR22, c[0x0][0x590] ;  /* 0x0000b200ff1677ac */ /* 0x000e620008000800 */
[----:B------:R-:W1:Y:S01]  /*1db0*/  LDCU UR28, c[0x0][0x594] ;  /* 0x0000b280ff1c77ac */ /* 0x000e620008000800 */
[----:B------:R-:W1:Y:S01]  /*1dc0*/  LDCU UR27, c[0x0][0x598] ;  /* 0x0000b300ff1b77ac */ /* 0x000e620008000800 */
[----:B------:R-:W1:Y:S01]  /*1dd0*/  LDCU UR26, c[0x0][0x5ac] ;  /* 0x0000b580ff1a77ac */ /* 0x000e620008000800 */
[----:B------:R-:W1:Y:S01]  /*1de0*/  LDCU UR25, c[0x0][0x5b0] ;  /* 0x0000b600ff1977ac */ /* 0x000e620008000800 */
[----:B------:R-:W1:Y:S01]  /*1df0*/  LDCU UR5, c[0x0][0x5cc] ;  /* 0x0000b980ff0577ac */ /* 0x000e620008000800 */
[----:B------:R-:W1:Y:S01]  /*1e00*/  LDCU UR4, c[0x0][0x5ec] ;  /* 0x0000bd80ff0477ac */ /* 0x000e620008000800 */
[----:B------:R-:W1:Y:S01]  /*1e10*/  LDCU.64 UR20, c[0x0][0x5a0] ;  /* 0x0000b400ff1477ac */ /* 0x000e620008000a00 */
[----:B------:R-:W1:Y:S01]  /*1e20*/  LDCU.64 UR16, c[0x0][0x5d0] ;  /* 0x0000ba00ff1077ac */ /* 0x000e620008000a00 */
[----:B------:R-:W1:Y:S01]  /*1e30*/  LDCU.64 UR6, c[0x0][0x5f0] ;  /* 0x0000be00ff0677ac */ /* 0x000e620008000a00 */
[----:B--2---:R-:W-:-:S02]  /*1e40*/  UIMAD UR44, UR55, UR8, UR44 ;  /* 0x00000008372c72a4 */ /* 0x004fc4000f8e022c */
[----:B------:R-:W-:Y:S01]  /*1e50*/  UIMAD UR38, UR54, UR9, UR45 ;  /* 0x00000009362672a4 */ /* 0x000fe2000f8e022d */
[----:B------:R-:W-:Y:S01]  /*1e60*/  UMOV UR18, URZ ;  /* 0x000000ff00127c82 */ /* 0x000fe20008000000 */
[----:B---34-:R-:W-:-:S10]  /*1e70*/  UMOV UR11, UR31 ;  /* 0x0000001f000b7c82 */ /* 0x018fd40008000000 */
.L_x_23:
[----:B---3--:R-:W-:Y:S01]  /*1e80*/  @!P2 MOV R3, 0x3000 ;  /* 0x000030000003a802 */ /* 0x008fe20000000f00 */
[----:B------:R-:W-:Y:S01]  /*1e90*/  ULEA UR41, UR11, UR30, 0x3 ;  /* 0x0000001e0b297291 */ /* 0x000fe2000f8e18ff */
[----:B----4-:R-:W-:Y:S11]  /*1ea0*/  @P0 BRA `(.L_x_19) ;  /* 0x0000000000100947 */ /* 0x010ff60003800000 */
[----:B------:R-:W-:Y:S04]  /*1eb0*/  MOV R4, UR29 ;  /* 0x0000001d00047c02 */ /* 0x000fe80008000f00 */
[----:B------:R-:W-:Y:S04]  /*1ec0*/  SHF.L.U32 R4, R4, 0x1f, RZ ;  /* 0x0000001f04047819 */ /* 0x000fe800000006ff */
[----:B------:R-:W2:Y:S02]  /*1ed0*/  SYNCS.PHASECHK.TRANS64.TRYWAIT P0, [UR41+0x88], R4 ;  /* 0x00008804ff0075a7 */ /* 0x000ea40008001129 */
[----:B--2---:R-:W-:Y:S05]  /*1ee0*/  @!P0 BRA `(.L_x_20) ;  /* 0x0000006800888947 */ /* 0x004fea0003800000 */
.L_x_19:
[----:B------:R3:W-:Y:S01]  /*1ef0*/  @!P2 SYNCS.ARRIVE.TRANS64 RZ, [UR41], R3 ;  /* 0x00000003ffffa9a7 */ /* 0x0007e20008000029 */
[----:B------:R-:W-:Y:S04]  /*1f00*/  BSSY.RECONVERGENT B0, `(.L_x_21) ;  /* 0x0000003000007945 */ /* 0x000fe80003800200 */
[----:B------:R-:W-:Y:S05]  /*1f10*/  @P3 BRA `(.L_x_22) ;  /* 0x0000000000043947 */ /* 0x000fea0003800000 */
[----:B-1----:R-:W-:Y:S05]  /*1f20*/  BPT.TRAP 0x1 ;  /* 0x000000040000795c */ /* 0x002fea0000300000 */
.L_x_22:
[----:B-1----:R-:W-:Y:S05]  /*1f30*/  BSYNC.RECONVERGENT B0 ;  /* 0x0000000000007941 */ /* 0x002fea0003800200 */
.L_x_21:
[----:B------:R-:W-:Y:S02]  /*1f40*/  UIADD3 UR8, UPT, UPT, UR11, 0x1, URZ ;  /* 0x000000010b087890 */ /* 0x000fe4000fffe0ff */
[----:B------:R-:W-:Y:S02]  /*1f50*/  USHF.L.U32 UR43, UR18, 0x6, URZ ;  /* 0x00000006122b7899 */ /* 0x000fe400080006ff */
[----:B------:R-:W-:Y:S02]  /*1f60*/  UISETP.NE.AND UP0, UPT, UR8, 0x11, UPT ;  /* 0x000000110800788c */ /* 0x000fe4000bf05270 */
[----:B------:R-:W-:Y:S02]  /*1f70*/  ULEA UR19, UR11, UR30, 0xd ;  /* 0x0000001e0b137291 */ /* 0x000fe4000f8e68ff */
[----:B------:R-:W-:Y:S02]  /*1f80*/  USEL UR9, URZ, 0x1, UP0 ;  /* 0x00000001ff097887 */ /* 0x000fe40008000000 */
[----:B------:R-:W-:Y:S02]  /*1f90*/  USEL UR31, UR8, URZ, UP0 ;  /* 0x000000ff081f7287 */ /* 0x000fe40008000000 */
[----:B------:R-:W-:Y:S02]  /*1fa0*/  ULOP3.LUT UR29, UR29, UR9, URZ, 0x3c, !UPT ;  /* 0x000000091d1d7292 */ /* 0x000fe4000f8e3cff */
[----:B------:R-:W-:Y:S02]  /*1fb0*/  ULEA UR8, UR31, UR30, 0x3 ;  /* 0x0000001e1f087291 */ /* 0x000fe4000f8e18ff */
[----:B------:R-:W-:Y:S02]  /*1fc0*/  UISETP.NE.AND UP0, UPT, UR22, 0x1, UPT ;  /* 0x000000011600788c */ /* 0x000fe4000bf05270 */
[----:B------:R-:W-:Y:S01]  /*1fd0*/  UISETP.NE.AND UP2, UPT, UR24, 0x1, UPT ;  /* 0x000000011800788c */ /* 0x000fe2000bf45270 */
[----:B--2---:R-:W-:Y:S01]  /*1fe0*/  MOV R0, UR29 ;  /* 0x0000001d00007c02 */ /* 0x004fe20008000f00 */
[----:B------:R-:W-:Y:S02]  /*1ff0*/  UIADD3 UR34, UP1, UPT, UR48, 0x80, URZ ;  /* 0x0000008030227890 */ /* 0x000fe4000ff3e0ff */
[----:B------:R-:W-:Y:S01]  /*2000*/  UIADD3 UR40, UPT, UPT, UR19, 0x4400, URZ ;  /* 0x0000440013287890 */ /* 0x000fe2000fffe0ff */
[----:B------:R-:W-:Y:S01]  /*2010*/  SHF.L.U32 R0, R0, 0x1f, RZ ;  /* 0x0000001f00007819 */ /* 0x000fe200000006ff */
[----:B------:R-:W-:Y:S02]  /*2020*/  UIADD3.X UR35, UPT, UPT, URZ, UR49, URZ, UP1, !UPT ;  /* 0x00000031ff237290 */ /* 0x000fe40008ffe4ff */
[----:B------:R-:W-:Y:S01]  /*2030*/  UIADD3 UR18, UPT, UPT, UR18, 0x1, URZ ;  /* 0x0000000112127890 */ /* 0x000fe2000fffe0ff */
[----:B------:R2:W4:Y:S01]  /*2040*/  SYNCS.PHASECHK.TRANS64.TRYWAIT P0, [UR8+0x88], R0 ;  /* 0x00008800ff0075a7 */ /* 0x0005220008001108 */
[----:B------:R-:W-:Y:S02]  /*2050*/  UIMAD.WIDE.U32 UR8, UR43, UR28, URZ ;  /* 0x0000001c2b0872a5 */ /* 0x000fe4000f8e00ff */
[----:B------:R-:W-:Y:S02]  /*2060*/  ULEA UR8, UR38, UR44, 0x5 ;  /* 0x0000002c26087291 */ /* 0x000fe4000f8e28ff */
[----:B------:R-:W-:Y:S02]  /*2070*/  USHF.R.U32.HI UR9, URZ, UR27, UR9 ;  /* 0x0000001bff097299 */ /* 0x000fe40008011609 */
[----:B------:R-:W-:Y:S02]  /*2080*/  ULEA UR36, UR37, UR8, 0xa ;  /* 0x0000000825247291 */ /* 0x000fe4000f8e50ff */
[----:B------:R-:W-:Y:S02]  /*2090*/  USEL UR9, UR43, UR9, !UP0 ;  /* 0x000000092b097287 */ /* 0x000fe4000c000000 */
[----:B------:R-:W-:Y:S02]  /*20a0*/  UISETP.NE.AND UP0, UPT, UR23, 0x1, UPT ;  /* 0x000000011700788c */ /* 0x000fe4000bf05270 */
[----:B------:R-:W-:Y:S02]  /*20b0*/  UIMAD.WIDE.U32 UR12, UR9, UR20, URZ ;  /* 0x00000014090c72a5 */ /* 0x000fe4000f8e00ff */
[----:B------:R-:W-:Y:S02]  /*20c0*/  ULEA UR12, UR11, UR30, 0xc ;  /* 0x0000001e0b0c7291 */ /* 0x000fe4000f8e60ff */
[----:B------:R-:W-:Y:S02]  /*20d0*/  USHF.R.U32.HI UR13, URZ, UR21, UR13 ;  /* 0x00000015ff0d7299 */ /* 0x000fe4000801160d */
[----:B------:R-:W-:Y:S02]  /*20e0*/  UIADD3 UR8, UPT, UPT, UR12, 0x26400, URZ ;  /* 0x000264000c087890 */ /* 0x000fe4000fffe0ff */
[----:B------:R-:W-:Y:S02]  /*20f0*/  USEL UR13, UR9, UR13, !UP0 ;  /* 0x0000000d090d7287 */ /* 0x000fe4000c000000 */
[----:B------:R-:W-:Y:S02]  /*2100*/  UIADD3 UR12, UPT, UPT, -UR9, URZ, URZ ;  /* 0x000000ff090c7290 */ /* 0x000fe4000fffe1ff */
[----:B------:R-:W-:Y:S02]  /*2110*/  UIMAD.WIDE.U32 UR14, UR13, UR26, URZ ;  /* 0x0000001a0d0e72a5 */ /* 0x000fe4000f8e00ff */
[----:B------:R-:W-:Y:S02]  /*2120*/  UIMAD UR12, UR22, UR12, UR43 ;  /* 0x0000000c160c72a4 */ /* 0x000fe4000f8e022b */
[----:B------:R-:W-:Y:S01]  /*2130*/  UIADD3 UR32, UP0, UPT, UR48, 0x180, URZ ;  /* 0x0000018030207890 */ /* 0x000fe2000ff1e0ff */
[----:B------:R-:W-:Y:S01]  /*2140*/  UMOV UR50, 0x0 ;  /* 0x0000000000327882 */ /* 0x000fe20000000000 */
[----:B------:R-:W-:Y:S02]  /*2150*/  UMOV UR51, 0x10000000 ;  /* 0x1000000000337882 */ /* 0x000fe40000000000 */
[----:B------:R-:W-:Y:S01]  /*2160*/  UIADD3.X UR33, UPT, UPT, URZ, UR49, URZ, UP0, !UPT ;  /* 0x00000031ff217290 */ /* 0x000fe200087fe4ff */
[----:B------:R-:W-:Y:S01]  /*2170*/  UTMALDG.2D [UR40], [UR34], desc[UR50] ;  /* 0x00003228220075b4 */ /* 0x000fe20008009000 */
[----:B------:R-:W-:Y:S01]  /*2180*/  UISETP.NE.AND UP0, UPT, UR18, UR46, UPT ;  /* 0x0000002e1200728c */ /* 0x000fe2000bf05270 */
[----:B------:R-:W-:Y:S01]  /*2190*/  UMOV UR14, UR15 ;  /* 0x0000000f000e7c82 */ /* 0x000fe20008000000 */
[----:B------:R-:W-:Y:S01]  /*21a0*/  UMOV UR19, UR46 ;  /* 0x0000002e00137c82 */ /* 0x000fe20008000000 */
[----:B------:R-:W-:Y:S04]  /*21b0*/  USHF.R.U32.HI UR11, URZ, UR25, UR14 ;  /* 0x00000019ff0b7299 */ /* 0x000fe8000801160e */
[----:B------:R-:W-:Y:S02]  /*21c0*/  USEL UR14, UR13, UR11, !UP2 ;  /* 0x0000000b0d0e7287 */ /* 0x000fe4000d000000 */
[----:B------:R-:W-:Y:S02]  /*21d0*/  UIADD3 UR11, UPT, UPT, -UR13, URZ, URZ ;  /* 0x000000ff0d0b7290 */ /* 0x000fe4000fffe1ff */
[----:B------:R-:W-:Y:S02]  /*21e0*/  UIADD3 UR15, UPT, UPT, -UR14, URZ, URZ ;  /* 0x000000ff0e0f7290 */ /* 0x000fe4000fffe1ff */
[----:B------:R-:W-:Y:S02]  /*21f0*/  UIMAD UR9, UR23, UR11, UR9 ;  /* 0x0000000b170972a4 */ /* 0x000fe4000f8e0209 */
[----:B------:R-:W-:Y:S02]  /*2200*/  UIMAD UR13, UR24, UR15, UR13 ;  /* 0x0000000f180d72a4 */ /* 0x000fe4000f8e020d */
[----:B------:R-:W-:Y:S02]  /*2210*/  UIMAD UR11, UR12, UR5, UR4 ;  /* 0x000000050c0b72a4 */ /* 0x000fe4000f8e0204 */
[----:B------:R-:W-:Y:S02]  /*2220*/  UIMAD UR12, UR9, UR16, UR6 ;  /* 0x00000010090c72a4 */ /* 0x000fe4000f8e0206 */
[----:B------:R-:W-:Y:S02]  /*2230*/  UIMAD UR13, UR13, UR17, UR7 ;  /* 0x000000110d0d72a4 */ /* 0x000fe4000f8e0207 */
[----:B------:R-:W-:Y:S01]  /*2240*/  UPRMT UR15, UR36, 0x5410, URZ ;  /* 0x00005410240f7896 */ /* 0x000fe200080000ff */
[----:B------:R-:W-:Y:S08]  /*2250*/  UMOV UR9, UR41 ;  /* 0x0000002900097c82 */ /* 0x000ff00008000000 */
[----:B------:R1:W-:Y:S02]  /*2260*/  UTMALDG.5D.IM2COL [UR8], [UR32], UR15 ;  /* 0x00000008200073b4 */ /* 0x0003e4000806000f */
[----:B-1----:R-:W-:Y:S01]  /*2270*/  UMOV UR11, UR31 ;  /* 0x0000001f000b7c82 */ /* 0x002fe20008000000 */
[----:B--2---:R-:W-:Y:S05]  /*2280*/  BRA.U UP0, `(.L_x_23) ;  /* 0xfffffff900fc7547 */ /* 0x004fea000b83ffff */
.L_x_18:
[----:B------:R-:W-:Y:S01]  /*2290*/  ULEA UR4, UR31, UR30, 0x3 ;  /* 0x0000001e1f047291 */ /* 0x000fe2000f8e18ff */
[----:B------:R-:W-:Y:S01]  /*22a0*/  MOV R0, UR29 ;  /* 0x0000001d00007c02 */ /* 0x000fe20008000f00 */
[----:B------:R-:W-:Y:S01]  /*22b0*/  @!P1 SYNCS.ARRIVE.TRANS64.A1T0 RZ, [UR30+0x128], RZ ;  /* 0x000128ffffff99a7 */ /* 0x000fe2000810001e */
[----:B------:R-:W-:Y:S02]  /*22c0*/  UISETP.GT.AND UP0, UPT, UR60, UR59, UPT ;  /* 0x0000003b3c00728c */ /* 0x000fe4000bf04270 */
[----:B------:R-:W-:-:S04]  /*22d0*/  SHF.L.U32 R0, R0, 0x1f, RZ ;  /* 0x0000001f00007819 */ /* 0x000fc800000006ff */
[----:B----4-:R1:W2:Y:S03]  /*22e0*/  SYNCS.PHASECHK.TRANS64.TRYWAIT P0, [UR4+0x88], R0 ;  /* 0x00008800ff0075a7 */ /* 0x0102a60008001104 */
[----:B------:R-:W-:Y:S05]  /*22f0*/  BRA.U !UP0, `(.L_x_24) ;  /* 0x0000000508587547 */ /* 0x000fea000b800000 */
[----:B------:R-:W4:Y:S01]  /*2300*/  LDCU UR11, c[0x0][0x5c8] ;  /* 0x0000b900ff0b77ac */ /* 0x000f220008000800 */
[----:B------:R-:W3:Y:S01]  /*2310*/  LDCU.64 UR8, c[0x0][0x5c0] ;  /* 0x0000b800ff0877ac */ /* 0x000ee20008000a00 */
[----:B------:R-:W3:Y:S01]  /*2320*/  LDCU.64 UR44, c[0x0][0x5f8] ;  /* 0x0000bf00ff2c77ac */ /* 0x000ee20008000a00 */
[----:B------:R-:W4:Y:S01]  /*2330*/  LDCU UR38, c[0x0][0x600] ;  /* 0x0000c000ff2677ac */ /* 0x000f220008000800 */
[----:B------:R-:W1:Y:S01]  /*2340*/  LDCU UR23, c[0x0][0x5a8] ;  /* 0x0000b500ff1777ac */ /* 0x000e620008000800 */
[----:B------:R-:W1:Y:S01]  /*2350*/  LDCU UR22, c[0x0][0x59c] ;  /* 0x0000b380ff1677ac */ /* 0x000e620008000800 */
[----:B------:R-:W1:Y:S01]  /*2360*/  LDCU UR18, c[0x0][0x590] ;  /* 0x0000b200ff1277ac */ /* 0x000e620008000800 */
[----:B---3--:R-:W-:Y:S02]  /*2370*/  UIMAD UR43, UR54, UR9, UR45 ;  /* 0x00000009362b72a4 */ /* 0x008fe4000f8e022d */
[----:B----4-:R-:W-:Y:S01]  /*2380*/  UIMAD UR38, UR47, UR11, UR38 ;  /* 0x0000000b2f2672a4 */ /* 0x010fe2000f8e0226 */
[----:B------:R-:W3:Y:S01]  /*2390*/  LDCU UR27, c[0x0][0x594] ;  /* 0x0000b280ff1b77ac */ /* 0x000ee20008000800 */
[----:B------:R-:W4:Y:S01]  /*23a0*/  LDCU UR26, c[0x0][0x598] ;  /* 0x0000b300ff1a77ac */ /* 0x000f220008000800 */
[----:B------:R-:W1:Y:S01]  /*23b0*/  LDCU UR25, c[0x0][0x5ac] ;  /* 0x0000b580ff1977ac */ /* 0x000e620008000800 */
[----:B------:R-:W1:Y:S01]  /*23c0*/  LDCU UR24, c[0x0][0x5b0] ;  /* 0x0000b600ff1877ac */ /* 0x000e620008000800 */
[----:B------:R-:W1:Y:S01]  /*23d0*/  LDCU UR5, c[0x0][0x5cc] ;  /* 0x0000b980ff0577ac */ /* 0x000e620008000800 */
[----:B------:R-:W1:Y:S01]  /*23e0*/  LDCU UR4, c[0x0][0x5ec] ;  /* 0x0000bd80ff0477ac */ /* 0x000e620008000800 */
[----:B------:R-:W1:Y:S01]  /*23f0*/  LDCU.64 UR20, c[0x0][0x5a0] ;  /* 0x0000b400ff1477ac */ /* 0x000e620008000a00 */
[----:B------:R-:W1:Y:S01]  /*2400*/  LDCU.64 UR16, c[0x0][0x5d0] ;  /* 0x0000ba00ff1077ac */ /* 0x000e620008000a00 */
[----:B------:R-:W1:Y:S01]  /*2410*/  LDCU.64 UR6, c[0x0][0x5f0] ;  /* 0x0000be00ff0677ac */ /* 0x000e620008000a00 */
[----:B------:R-:W-:-:S02]  /*2420*/  UIMAD UR44, UR55, UR8, UR44 ;  /* 0x00000008372c72a4 */ /* 0x000fc4000f8e022c */
[----:B------:R-:W-:Y:S01]  /*2430*/  UIADD3 UR45, UPT, UPT, UR61, UR19, URZ ;  /* 0x000000133d2d7290 */ /* 0x000fe2000fffe0ff */
[----:B------:R-:W-:-:S11]  /*2440*/  UMOV UR11, UR31 ;  /* 0x0000001f000b7c82 */ /* 0x000fd60008000000 */
.L_x_29:
[----:B--2---:R-:W-:Y:S01]  /*2450*/  @!P2 MOV R3, 0x3000 ;  /* 0x000030000003a802 */ /* 0x004fe20000000f00 */
[----:B------:R-:W-:Y:S01]  /*2460*/  ULEA UR33, UR11, UR30, 0x3 ;  /* 0x0000001e0b217291 */ /* 0x000fe2000f8e18ff */
[----:B--23--:R-:W-:Y:S11]  /*2470*/  @P0 BRA `(.L_x_25) ;  /* 0x0000000000100947 */ /* 0x00cff60003800000 */
[----:B------:R-:W-:Y:S04]  /*2480*/  MOV R4, UR29 ;  /* 0x0000001d00047c02 */ /* 0x000fe80008000f00 */
[----:B------:R-:W-:Y:S04]  /*2490*/  SHF.L.U32 R4, R4, 0x1f, RZ ;  /* 0x0000001f04047819 */ /* 0x000fe800000006ff */
[----:B------:R-:W2:Y:S02]  /*24a0*/  SYNCS.PHASECHK.TRANS64.TRYWAIT P0, [UR33+0x88], R4 ;  /* 0x00008804ff0075a7 */ /* 0x000ea40008001121 */
[----:B--2---:R-:W-:Y:S05]  /*24b0*/  @!P0 BRA `(.L_x_26) ;  /* 0x00000064002c8947 */ /* 0x004fea0003800000 */
.L_x_25:
[----:B------:R2:W-:Y:S01]  /*24c0*/  @!P2 SYNCS.ARRIVE.TRANS64 RZ, [UR33], R3 ;  /* 0x00000003ffffa9a7 */ /* 0x0005e20008000021 */
[----:B------:R-:W-:Y:S04]  /*24d0*/  BSSY.RECONVERGENT B0, `(.L_x_27) ;  /* 0x0000003000007945 */ /* 0x000fe80003800200 */
[----:B------:R-:W-:Y:S05]  /*24e0*/  @P3 BRA `(.L_x_28) ;  /* 0x0000000000043947 */ /* 0x000fea0003800000 */
[----:B-1-34-:R-:W-:Y:S05]  /*24f0*/  BPT.TRAP 0x1 ;  /* 0x000000040000795c */ /* 0x01afea0000300000 */
.L_x_28:
[----:B-1-34-:R-:W-:Y:S05]  /*2500*/  BSYNC.RECONVERGENT B0 ;  /* 0x0000000000007941 */ /* 0x01afea0003800200 */
.L_x_27:
        /* <DEDUP_REMOVED lines=10> */
[----:B------:R-:W-:Y:S01]  /*25b0*/  MOV R0, UR29 ;  /* 0x0000001d00007c02 */ /* 0x000fe20008000f00 */
[----:B------:R-:W-:Y:S02]  /*25c0*/  UIADD3 UR40, UP1, UPT, UR48, 0x80, URZ ;  /* 0x0000008030287890 */ /* 0x000fe4000ff3e0ff */
[----:B------:R-:W-:Y:S01]  /*25d0*/  ULEA UR28, UR43, UR44, 0x5 ;  /* 0x0000002c2b1c7291 */ /* 0x000fe2000f8e28ff */
[----:B------:R-:W-:Y:S01]  /*25e0*/  SHF.L.U32 R0, R0, 0x1f, RZ ;  /* 0x0000001f00007819 */ /* 0x000fe200000006ff */
[----:B------:R-:W-:Y:S02]  /*25f0*/  UIADD3.X UR41, UPT, UPT, URZ, UR49, URZ, UP1, !UPT ;  /* 0x00000031ff297290 */ /* 0x000fe40008ffe4ff */
[----:B------:R-:W-:Y:S01]  /*2600*/  UIADD3 UR32, UPT, UPT, UR32, 0x4400, URZ ;  /* 0x0000440020207890 */ /* 0x000fe2000fffe0ff */
[----:B------:R1:W3:Y:S01]  /*2610*/  SYNCS.PHASECHK.TRANS64.TRYWAIT P0, [UR8+0x88], R0 ;  /* 0x00008800ff0075a7 */ /* 0x0002e20008001108 */
[----:B------:R-:W-:Y:S02]  /*2620*/  UIMAD.WIDE.U32 UR8, UR35, UR27, URZ ;  /* 0x0000001b230872a5 */ /* 0x000fe4000f8e00ff */
[----:B------:R-:W-:Y:S02]  /*2630*/  ULEA UR28, UR38, UR28, 0xa ;  /* 0x0000001c261c7291 */ /* 0x000fe4000f8e50ff */
[----:B------:R-:W-:Y:S02]  /*2640*/  USHF.R.U32.HI UR9, URZ, UR26, UR9 ;  /* 0x0000001aff097299 */ /* 0x000fe40008011609 */
[----:B------:R-:W-:Y:S02]  /*2650*/  UIADD3 UR19, UPT, UPT, UR19, 0x1, URZ ;  /* 0x0000000113137890 */ /* 0x000fe4000fffe0ff */
[----:B------:R-:W-:Y:S02]  /*2660*/  USEL UR9, UR35, UR9, !UP0 ;  /* 0x0000000923097287 */ /* 0x000fe4000c000000 */
[----:B------:R-:W-:Y:S02]  /*2670*/  UISETP.NE.AND UP0, UPT, UR22, 0x1, UPT ;  /* 0x000000011600788c */ /* 0x000fe4000bf05270 */
[----:B------:R-:W-:Y:S02]  /*2680*/  UIMAD.WIDE.U32 UR12, UR9, UR20, URZ ;  /* 0x00000014090c72a5 */ /* 0x000fe4000f8e00ff */
[----:B------:R-:W-:Y:S02]  /*2690*/  ULEA UR12, UR11, UR30, 0xc ;  /* 0x0000001e0b0c7291 */ /* 0x000fe4000f8e60ff */
[----:B------:R-:W-:Y:S01]  /*26a0*/  USHF.R.U32.HI UR13, URZ, UR21, UR13 ;  /* 0x00000015ff0d7299 */ /* 0x000fe2000801160d */
[----:B------:R-:W-:Y:S01]  /*26b0*/  UMOV UR50, 0x0 ;  /* 0x0000000000327882 */ /* 0x000fe20000000000 */
[----:B------:R-:W-:Y:S02]  /*26c0*/  UMOV UR51, 0x10000000 ;  /* 0x1000000000337882 */ /* 0x000fe40000000000 */
[----:B------:R-:W-:Y:S02]  /*26d0*/  USEL UR13, UR9, UR13, !UP0 ;  /* 0x0000000d090d7287 */ /* 0x000fe4000c000000 */
[----:B------:R-:W-:Y:S02]  /*26e0*/  UIADD3 UR36, UP0, UPT, UR48, 0x180, URZ ;  /* 0x0000018030247890 */ /* 0x000fe4000ff1e0ff */
[----:B------:R-:W-:Y:S02]  /*26f0*/  UIMAD.WIDE.U32 UR14, UR13, UR25, URZ ;  /* 0x000000190d0e72a5 */ /* 0x000fe4000f8e00ff */
[----:B------:R-:W-:Y:S02]  /*2700*/  UIADD3.X UR37, UPT, UPT, URZ, UR49, URZ, UP0, !UPT ;  /* 0x00000031ff257290 */ /* 0x000fe400087fe4ff */
[----:B------:R-:W-:Y:S01]  /*2710*/  UISETP.NE.AND UP0, UPT, UR19, UR45, UPT ;  /* 0x0000002d1300728c */ /* 0x000fe2000bf05270 */
[----:B------:R-:W-:Y:S02]  /*2720*/  UMOV UR34, UR42 ;  /* 0x0000002a00227c82 */ /* 0x000fe40008000000 */
[----:B------:R-:W-:Y:S01]  /*2730*/  UMOV UR8, UR15 ;  /* 0x0000000f00087c82 */ /* 0x000fe20008000000 */
[----:B------:R-:W-:Y:S01]  /*2740*/  UTMALDG.2D [UR32], [UR40], desc[UR50] ;  /* 0x00003220280075b4 */ /* 0x000fe20008009000 */
[----:B------:R-:W-:Y:S02]  /*2750*/  USHF.R.U32.HI UR11, URZ, UR24, UR8 ;  /* 0x00000018ff0b7299 */ /* 0x000fe40008011608 */
[----:B------:R-:W-:Y:S02]  /*2760*/  UIADD3 UR8, UPT, UPT, UR12, 0x26400, URZ ;  /* 0x000264000c087890 */ /* 0x000fe4000fffe0ff */
[----:B------:R-:W-:Y:S02]  /*2770*/  USEL UR14, UR13, UR11, !UP2 ;  /* 0x0000000b0d0e7287 */ /* 0x000fe4000d000000 */
[----:B------:R-:W-:Y:S02]  /*2780*/  UIADD3 UR12, UPT, UPT, -UR9, URZ, URZ ;  /* 0x000000ff090c7290 */ /* 0x000fe4000fffe1ff */
[----:B------:R-:W-:Y:S02]  /*2790*/  UIADD3 UR11, UPT, UPT, -UR13, URZ, URZ ;  /* 0x000000ff0d0b7290 */ /* 0x000fe4000fffe1ff */
[----:B------:R-:W-:Y:S02]  /*27a0*/  UIADD3 UR15, UPT, UPT, -UR14, URZ, URZ ;  /* 0x000000ff0e0f7290 */ /* 0x000fe4000fffe1ff */
[----:B------:R-:W-:Y:S02]  /*27b0*/  UIMAD UR12, UR18, UR12, UR35 ;  /* 0x0000000c120c72a4 */ /* 0x000fe4000f8e0223 */
        /* <DEDUP_REMOVED lines=8> */
[----:B----4-:R-:W-:Y:S01]  /*2840*/  UMOV UR11, UR31 ;  /* 0x0000001f000b7c82 */ /* 0x010fe20008000000 */
[----:B-1----:R-:W-:Y:S05]  /*2850*/  BRA.U UP0, `(.L_x_29) ;  /* 0xfffffff900fc7547 */ /* 0x002fea000b83ffff */
.L_x_24:
[----:B--23--:R-:W-:Y:S01]  /*2860*/  SHF.L.U32 R3, R2, 0x1f, RZ ;  /* 0x0000001f02037819 */ /* 0x00cfe200000006ff */
[----:B------:R-:W-:-:S03]  /*2870*/  NOP ;  /* 0x0000000000007918 */ /* 0x000fc60000000000 */
[----:B------:R-:W2:Y:S02]  /*2880*/  SYNCS.PHASECHK.TRANS64.TRYWAIT P0, [UR30+0x130], R3 ;  /* 0x00013003ff0075a7 */ /* 0x000ea4000800111e */
[----:B--2---:R-:W-:Y:S05]  /*2890*/  @!P0 BRA `(.L_x_30) ;  /* 0x00000060004c8947 */ /* 0x004fea0003800000 */
.L_x_106:
[----:B------:R-:W2:Y:S01]  /*28a0*/  LDS.128 R4, [UR30+0x170] ;  /* 0x0001701eff047984 */ /* 0x000ea20008000c00 */
[----:B------:R-:W-:Y:S02]  /*28b0*/  UIADD3 UR4, UPT, UPT, UR30, 0x138, URZ ;  /* 0x000001381e047890 */ /* 0x000fe4000fffe0ff */
[----:B------:R-:W-:Y:S01]  /*28c0*/  UISETP.GE.AND UP0, UPT, UR39, 0x1, UPT ;  /* 0x000000012700788c */ /* 0x000fe2000bf06270 */
[----:B------:R-:W-:Y:S01]  /*28d0*/  @!PT LDS RZ, [RZ] ;  /* 0x00000000fffff984 */ /* 0x000fe20000000800 */
[----:B------:R-:W-:Y:S01]  /*28e0*/  @!PT LDS RZ, [RZ] ;  /* 0x00000000fffff984 */ /* 0x000fe20000000800 */
[----:B------:R-:W-:Y:S01]  /*28f0*/  @!PT LDS RZ, [RZ] ;  /* 0x00000000fffff984 */ /* 0x000fe20000000800 */
[----:B------:R-:W-:Y:S01]  /*2900*/  @!PT LDS RZ, [RZ] ;  /* 0x00000000fffff984 */ /* 0x000fe20000000800 */
[----:B------:R3:W-:Y:S06]  /*2910*/  MEMBAR.ALL.CTA ;  /* 0x0000000000007992 */ /* 0x0007ec0000008000 */
[----:B---3--:R-:W3:Y:S01]  /*2920*/  FENCE.VIEW.ASYNC.S ;  /* 0x00000000000073c6 */ /* 0x008ee20000000000 */
[----:B------:R-:W-:-:S09]  /*2930*/  UPRMT UR4, URZ, 0x654, UR4 ;  /* 0x00000654ff047896 */ /* 0x000fd20008000004 */
[----:B---3--:R-:W-:Y:S01]  /*2940*/  SYNCS.ARRIVE.TRANS64.RED.A1T0 RZ, [UR4], RZ ;  /* 0x000000ffffff79a7 */ /* 0x008fe20008100404 */
[----:B--2---:R-:W-:-:S13]  /*2950*/  LOP3.LUT P0, RZ, R6, 0x1, RZ, 0xc0, !PT ;  /* 0x0000000106ff7812 */ /* 0x004fda000780c0ff */
[----:B------:R-:W-:Y:S01]  /*2960*/  VOTEU.ANY UP1, P0 ;  /* 0x0000000000ff7886 */ /* 0x000fe20000020100 */
[----:B------:R-:W-:-:S13]  /*2970*/  PLOP3.LUT P0, PT, PT, PT, UP1, 0x80, 0x8 ;  /* 0x000000000008781c */ /* 0x000fda0003f0f018 */
[----:B-1----:R-:W-:Y:S02]  /*2980*/  @P0 MOV R0, R4 ;  /* 0x0000000400000202 */ /* 0x002fe40000000f00 */
[----:B------:R-:W-:Y:S02]  /*2990*/  @P0 LOP3.LUT R4, R5, 0xffff, RZ, 0xc0, !PT ;  /* 0x0000ffff05040812 */ /* 0x000fe400078ec0ff */
[----:B------:R-:W-:Y:S02]  /*29a0*/  @P0 R2UR UR6, R0 ;  /* 0x00000000000602ca */ /* 0x000fe400000e0000 */
[----:B------:R-:W-:-:S11]  /*29b0*/  @P0 R2UR UR5, R4 ;  /* 0x00000000040502ca */ /* 0x000fd600000e0000 */
[----:B------:R-:W-:Y:S02]  /*29c0*/  @UP1 UMOV UR53, UR6 ;  /* 0x0000000600351c82 */ /* 0x000fe40008000000 */
[----:B------:R-:W-:Y:S01]  /*29d0*/  @UP1 UMOV UR52, UR5 ;  /* 0x0000000500341c82 */ /* 0x000fe20008000000 */
[----:B------:R-:W-:Y:S05]  /*29e0*/  BRA.U !UP0, `(.L_x_31) ;  /* 0x0000000108d47547 */ /* 0x000fea000b800000 */
[----:B------:R-:W1:Y:S01]  /*29f0*/  LDCU.128 UR16, c[0x0][0xc10] ;  /* 0x00018200ff1077ac */ /* 0x000e620008000c00 */
[----:B------:R-:W2:Y:S01]  /*2a00*/  LDCU UR20, c[0x0][0xc20] ;  /* 0x00018400ff1477ac */ /* 0x000ea20008000800 */
[----:B------:R-:W3:Y:S01]  /*2a10*/  LDCU UR13, c[0x0][0xc0c] ;  /* 0x00018180ff0d77ac */ /* 0x000ee20008000800 */
[----:B------:R-:W4:Y:S01]  /*2a20*/  LDCU.64 UR14, c[0x0][0xc28] ;  /* 0x00018500ff0e77ac */ /* 0x000f220008000a00 */
[----:B------:R-:W-:Y:S02]  /*2a30*/  UISETP.NE.AND UP3, UPT, UR39, 0x1, UPT ;  /* 0x000000012700788c */ /* 0x000fe4000bf65270 */
[----:B-1----:R-:W-:Y:S02]  /*2a40*/  UIMAD.WIDE.U32 UR4, UR57, UR19, URZ ;  /* 0x00000013390472a5 */ /* 0x002fe4000f8e00ff */
[----:B------:R-:W-:Y:S02]  /*2a50*/  UIMAD.WIDE.U32 UR6, UR58, UR16, URZ ;  /* 0x000000103a0672a5 */ /* 0x000fe4000f8e00ff */
[----:B------:R-:W-:-:S02]  /*2a60*/  UISETP.NE.AND UP0, UPT, UR18, 0x1, UPT ;  /* 0x000000011200788c */ /* 0x000fc4000bf05270 */
[----:B------:R-:W-:Y:S01]  /*2a70*/  UIMAD.WIDE.U32 UR10, UR52, UR19, URZ ;  /* 0x00000013340a72a5 */ /* 0x000fe2000f8e00ff */
[----:B------:R-:W-:Y:S01]  /*2a80*/  UMOV UR4, UR5 ;  /* 0x0000000500047c82 */ /* 0x000fe20008000000 */
[----:B---3--:R-:W-:Y:S02]  /*2a90*/  UISETP.NE.AND UP2, UPT, UR13, 0x1, UPT ;  /* 0x000000010d00788c */ /* 0x008fe4000bf45270 */
[----:B--2---:R-:W-:Y:S02]  /*2aa0*/  USHF.R.U32.HI UR5, URZ, UR20, UR4 ;  /* 0x00000014ff057299 */ /* 0x004fe40008011604 */
[----:B------:R-:W-:Y:S01]  /*2ab0*/  UIMAD.WIDE.U32 UR8, UR53, UR16, URZ ;  /* 0x00000010350872a5 */ /* 0x000fe2000f8e00ff */
[----:B------:R-:W-:Y:S01]  /*2ac0*/  UMOV UR4, UR7 ;  /* 0x0000000700047c82 */ /* 0x000fe20008000000 */
[----:B------:R-:W-:Y:S02]  /*2ad0*/  USEL UR5, UR57, UR5, !UP0 ;  /* 0x0000000539057287 */ /* 0x000fe4000c000000 */
[----:B------:R-:W-:-:S02]  /*2ae0*/  USHF.R.U32.HI UR4, URZ, UR17, UR4 ;  /* 0x00000011ff047299 */ /* 0x000fc40008011604 */
[----:B----4-:R-:W-:Y:S02]  /*2af0*/  UIMAD.WIDE.U32 UR6, UR5, UR14, URZ ;  /* 0x0000000e050672a5 */ /* 0x010fe4000f8e00ff */
[----:B------:R-:W-:Y:S01]  /*2b00*/  USEL UR12, UR58, UR4, !UP2 ;  /* 0x000000043a0c7287 */ /* 0x000fe2000d000000 */
[----:B------:R-:W-:Y:S02]  /*2b10*/  UMOV UR8, UR9 ;  /* 0x0000000900087c82 */ /* 0x000fe40008000000 */
[----:B------:R-:W-:Y:S01]  /*2b20*/  UMOV UR4, UR11 ;  /* 0x0000000b00047c82 */ /* 0x000fe20008000000 */
[----:B------:R-:W-:Y:S01]  /*2b30*/  UIMAD.WIDE.U32 UR10, UR12, UR14, URZ ;  /* 0x0000000e0c0a72a5 */ /* 0x000fe2000f8e00ff */
[----:B------:R-:W-:Y:S01]  /*2b40*/  UMOV UR6, UR7 ;  /* 0x0000000700067c82 */ /* 0x000fe20008000000 */
[----:B------:R-:W-:Y:S02]  /*2b50*/  USHF.R.U32.HI UR4, URZ, UR20, UR4 ;  /* 0x00000014ff047299 */ /* 0x000fe40008011604 */
[----:B------:R-:W-:-:S02]  /*2b60*/  @UP3 USHF.R.U32.HI UR5, URZ, UR15, UR6 ;  /* 0x0000000fff053299 */ /* 0x000fc40008011606 */
[----:B------:R-:W-:Y:S01]  /*2b70*/  USHF.R.U32.HI UR17, URZ, UR17, UR8 ;  /* 0x00000011ff117299 */ /* 0x000fe20008011608 */
[----:B------:R-:W-:Y:S01]  /*2b80*/  UMOV UR6, UR11 ;  /* 0x0000000b00067c82 */ /* 0x000fe20008000000 */
[----:B------:R-:W-:Y:S02]  /*2b90*/  USEL UR4, UR52, UR4, !UP0 ;  /* 0x0000000434047287 */ /* 0x000fe4000c000000 */
[----:B------:R-:W-:Y:S02]  /*2ba0*/  @UP3 USHF.R.U32.HI UR12, URZ, UR15, UR6 ;  /* 0x0000000fff0c3299 */ /* 0x000fe40008011606 */
[----:B------:R-:W-:Y:S02]  /*2bb0*/  UIMAD UR6, UR39, UR5, URZ ;  /* 0x00000005270672a4 */ /* 0x000fe4000f8e02ff */
[----:B------:R-:W-:Y:S02]  /*2bc0*/  USEL UR5, UR53, UR17, !UP2 ;  /* 0x0000001135057287 */ /* 0x000fe4000d000000 */
[----:B------:R-:W-:-:S02]  /*2bd0*/  UIMAD UR8, UR39, UR12, URZ ;  /* 0x0000000c270872a4 */ /* 0x000fc4000f8e02ff */
[----:B------:R-:W-:Y:S02]  /*2be0*/  UISETP.GE.AND UP0, UPT, UR4, UR6, UPT ;  /* 0x000000060400728c */ /* 0x000fe4000bf06270 */
[----:B------:R-:W-:Y:S02]  /*2bf0*/  UIMAD.WIDE.U32 UR6, UR4, UR14, URZ ;  /* 0x0000000e040672a5 */ /* 0x000fe4000f8e00ff */
[----:B------:R-:W-:Y:S02]  /*2c00*/  UISETP.GE.OR UP0, UPT, UR5, UR8, UP0 ;  /* 0x000000080500728c */ /* 0x000fe40008706670 */
[----:B------:R-:W-:Y:S02]  /*2c10*/  UIMAD.WIDE.U32 UR8, UR5, UR14, URZ ;  /* 0x0000000e050872a5 */ /* 0x000fe4000f8e00ff */
[----:B------:R-:W-:Y:S01]  /*2c20*/  UIADD3 UR10, UPT, UPT, -UR4, URZ, URZ ;  /* 0x000000ff040a7290 */ /* 0x000fe2000fffe1ff */
[----:B------:R-:W-:Y:S02]  /*2c30*/  UMOV UR6, UR7 ;  /* 0x0000000700067c82 */ /* 0x000fe40008000000 */
[----:B------:R-:W-:-:S02]  /*2c40*/  USHF.R.U32.HI UR6, URZ, UR15, UR6 ;  /* 0x0000000fff067299 */ /* 0x000fc40008011606 */
[----:B------:R-:W-:Y:S02]  /*2c50*/  UIMAD UR10, UR18, UR10, UR52 ;  /* 0x0000000a120a72a4 */ /* 0x000fe4000f8e0234 */
[----:B------:R-:W-:Y:S01]  /*2c60*/  USEL UR6, UR4, UR6, !UP3 ;  /* 0x0000000604067287 */ /* 0x000fe2000d800000 */
[----:B------:R-:W-:Y:S01]  /*2c70*/  @!UP0 UMOV UR7, UR9 ;  /* 0x0000000900078c82 */ /* 0x000fe20008000000 */
[----:B------:R-:W-:Y:S02]  /*2c80*/  UIADD3 UR9, UPT, UPT, -UR5, URZ, URZ ;  /* 0x000000ff05097290 */ /* 0x000fe4000fffe1ff */
[----:B------:R-:W-:Y:S02]  /*2c90*/  @!UP0 USHF.R.U32.HI UR7, URZ, UR15, UR7 ;  /* 0x0000000fff078299 */ /* 0x000fe40008011607 */
[----:B------:R-:W-:Y:S02]  /*2ca0*/  UIADD3 UR8, UPT, UPT, -UR6, URZ, URZ ;  /* 0x000000ff06087290 */ /* 0x000fe4000fffe1ff */
[----:B------:R-:W-:-:S02]  /*2cb0*/  @!UP0 USEL UR7, UR5, UR7, !UP3 ;  /* 0x0000000705078287 */ /* 0x000fc4000d800000 */
[----:B------:R-:W-:Y:S02]  /*2cc0*/  UIMAD UR8, UR39, UR8, UR4 ;  /* 0x00000008270872a4 */ /* 0x000fe4000f8e0204 */
[----:B------:R-:W-:Y:S02]  /*2cd0*/  @!UP0 UIADD3 UR6, UPT, UPT, UR6, -UR7, URZ ;  /* 0x8000000706068290 */ /* 0x000fe4000fffe0ff */
[----:B------:R-:W-:Y:S02]  /*2ce0*/  @!UP0 UIMAD UR7, UR8, UR12, UR7 ;  /* 0x0000000c080782a4 */ /* 0x000fe4000f8e0207 */
[----:B------:R-:W-:Y:S02]  /*2cf0*/  @!UP0 UIMAD UR4, UR39, UR6, UR5 ;  /* 0x00000006270482a4 */ /* 0x000fe4000f8e0205 */
[----:B------:R-:W-:Y:S02]  /*2d00*/  UIMAD UR6, UR13, UR9, UR53 ;  /* 0x000000090d0672a4 */ /* 0x000fe4000f8e0235 */
[----:B------:R-:W-:Y:S01]  /*2d10*/  UIMAD UR52, UR4, UR18, UR10 ;  /* 0x00000012043472a4 */ /* 0x000fe2000f8e020a */
[----:B------:R-:W-:-:S02]  /*2d20*/  @!UP0 UMOV UR5, UR7 ;  /* 0x0000000700058c82 */ /* 0x000fc40008000000 */
[----:B------:R-:W-:-:S12]  /*2d30*/  UIMAD UR53, UR5, UR13, UR6 ;  /* 0x0000000d053572a4 */ /* 0x000fd8000f8e0206 */
.L_x_31:
        /* <DEDUP_REMOVED lines=20> */
.L_x_32:
[----:B------:R-:W-:Y:S02]  /*2e80*/  R2UR UR5, R132 ;  /* 0x00000000840572ca */ /* 0x000fe400000e0000 */
[----:B------:R-:W-:Y:S02]  /*2e90*/  R2UR UR4, R131 ;  /* 0x00000000830472ca */ /* 0x000fe400000e0000 */
[----:B------:R-:W-:Y:S02]  /*2ea0*/  PLOP3.LUT P1, PT, PT, PT, PT, 0x80, 0x8 ;  /* 0x000000000008781c */ /* 0x000fe40003f2f070 */
[----:B------:R-:W-:-:S07]  /*2eb0*/  LOP3.LUT R2, R2, 0x1, RZ, 0x3c, !PT ;  /* 0x0000000102027812 */ /* 0x000fce00078e3cff */
[----:B------:R-:W-:Y:S02]  /*2ec0*/  UIADD3 UR47, UPT, UPT, UR53, UR5, URZ ;  /* 0x00000005352f7290 */ /* 0x000fe4000fffe0ff */
[----:B------:R-:W-:Y:S01]  /*2ed0*/  UIADD3 UR44, UPT, UPT, UR52, UR4, URZ ;  /* 0x00000004342c7290 */ /* 0x000fe2000fffe0ff */
[----:B------:R-:W-:Y:S11]  /*2ee0*/  BRA.U UP1, `(.L_x_33) ;  /* 0xffffffe501c47547 */ /* 0x000ff6000b83ffff */
[----:B------:R-:W-:Y:S01]  /*2ef0*/  UIADD3 UR30, UPT, UPT, UR30, 0x88, URZ ;  /* 0x000000881e1e7890 */ /* 0x000fe2000fffe0ff */
[----:B------:R-:W-:-:S03]  /*2f00*/  MOV R2, UR29 ;  /* 0x0000001d00027c02 */ /* 0x000fc60008000f00 */
[----:B------:R-:W-:Y:S01]  /*2f10*/  ULEA UR4, UR31, UR30, 0x3 ;  /* 0x0000001e1f047291 */ /* 0x000fe2000f8e18ff */
[----:B------:R-:W-:-:S08]  /*2f20*/  SHF.L.U32 R2, R2, 0x1f, RZ ;  /* 0x0000001f02027819 */ /* 0x000fd000000006ff */
[----:B------:R-:W1:Y:S02]  /*2f30*/  SYNCS.PHASECHK.TRANS64.TRYWAIT P0, [UR4], R2 ;  /* 0x00000002ff0075a7 */ /* 0x000e640008001104 */
[----:B-1----:R-:W-:Y:S05]  /*2f40*/  @!P0 BRA `(.L_x_34) ;  /* 0x0000005800b88947 */ /* 0x002fea0003800000 */
.L_x_108:
[----:B------:R-:W-:-:S04]  /*2f50*/  UIADD3 UR4, UPT, UPT, UR31, 0x1, URZ ;  /* 0x000000011f047890 */ /* 0x000fc8000fffe0ff */
[----:B------:R-:W-:-:S04]  /*2f60*/  UISETP.NE.AND UP0, UPT, UR4, 0x11, UPT ;  /* 0x000000110400788c */ /* 0x000fc8000bf05270 */
[----:B------:R-:W-:Y:S02]  /*2f70*/  USEL UR5, URZ, 0x1, UP0 ;  /* 0x00000001ff057887 */ /* 0x000fe40008000000 */
[----:B------:R-:W-:Y:S02]  /*2f80*/  USEL UR4, UR4, URZ, UP0 ;  /* 0x000000ff04047287 */ /* 0x000fe40008000000 */
[----:B------:R-:W-:Y:S02]  /*2f90*/  ULOP3.LUT UR6, UR29, UR5, URZ, 0x3c, !UPT ;  /* 0x000000051d067292 */ /* 0x000fe4000f8e3cff */
[----:B------:R-:W-:-:S04]  /*2fa0*/  ULEA UR5, UR4, UR30, 0x3 ;  /* 0x0000001e04057291 */ /* 0x000fc8000f8e18ff */
[----:B-1----:R-:W-:-:S04]  /*2fb0*/  MOV R2, UR6 ;  /* 0x0000000600027c02 */ /* 0x002fc80008000f00 */
[----:B------:R-:W-:-:S04]  /*2fc0*/  SHF.L.U32 R2, R2, 0x1f, RZ ;  /* 0x0000001f02027819 */ /* 0x000fc800000006ff */
[----:B------:R-:W1:Y:S02]  /*2fd0*/  SYNCS.PHASECHK.TRANS64.TRYWAIT P0, [UR5], R2 ;  /* 0x00000002ff0075a7 */ /* 0x000e640008001105 */
[----:B-1----:R-:W-:Y:S05]  /*2fe0*/  @!P0 BRA `(.L_x_35) ;  /* 0x0000005800a88947 */ /* 0x002fea0003800000 */
.L_x_110:
        /* <DEDUP_REMOVED lines=10> */
.L_x_112:
        /* <DEDUP_REMOVED lines=10> */
.L_x_114:
        /* <DEDUP_REMOVED lines=10> */
.L_x_116:
        /* <DEDUP_REMOVED lines=10> */
.L_x_118:
        /* <DEDUP_REMOVED lines=10> */
.L_x_120:
        /* <DEDUP_REMOVED lines=10> */
.L_x_122:
        /* <DEDUP_REMOVED lines=10> */
.L_x_124:
        /* <DEDUP_REMOVED lines=10> */
.L_x_126:
        /* <DEDUP_REMOVED lines=10> */
.L_x_128:
        /* <DEDUP_REMOVED lines=10> */
.L_x_130:
        /* <DEDUP_REMOVED lines=10> */
.L_x_132:
        /* <DEDUP_REMOVED lines=10> */
.L_x_134:
        /* <DEDUP_REMOVED lines=10> */
.L_x_136:
        /* <DEDUP_REMOVED lines=10> */
.L_x_138:
[----:B------:R-:W-:-:S04]  /*38b0*/  UIADD3 UR4, UPT, UPT, UR4, 0x1, URZ ;  /* 0x0000000104047890 */ /* 0x000fc8000fffe0ff */
[----:B------:R-:W-:-:S04]  /*38c0*/  UISETP.NE.AND UP0, UPT, UR4, 0x11, UPT ;  /* 0x000000110400788c */ /* 0x000fc8000bf05270 */
[----:B------:R-:W-:Y:S02]  /*38d0*/  USEL UR5, URZ, 0x1, UP0 ;  /* 0x00000001ff057887 */ /* 0x000fe40008000000 */
[----:B------:R-:W-:Y:S02]  /*38e0*/  USEL UR4, UR4, URZ, UP0 ;  /* 0x000000ff04047287 */ /* 0x000fe40008000000 */
[----:B------:R-:W-:Y:S02]  /*38f0*/  ULOP3.LUT UR5, UR6, UR5, URZ, 0x3c, !UPT ;  /* 0x0000000506057292 */ /* 0x000fe4000f8e3cff */
[----:B------:R-:W-:-:S04]  /*3900*/  ULEA UR4, UR4, UR30, 0x3 ;  /* 0x0000001e04047291 */ /* 0x000fc8000f8e18ff */
[----:B-1----:R-:W-:Y:S02]  /*3910*/  IMAD.U32 R2, RZ, RZ, UR5 ;  /* 0x00000005ff027e24 */ /* 0x002fe4000f8e00ff */
[----:B------:R-:W-:-:S03]  /*3920*/  MOV R0, UR4 ;  /* 0x0000000400007c02 */ /* 0x000fc60008000f00 */
[----:B------:R-:W-:-:S07]  /*3930*/  SHF.L.U32 R2, R2, 0x1f, RZ ;  /* 0x0000001f02027819 */ /* 0x000fce00000006ff */
.L_x_50:
[----:B-1----:R1:W2:Y:S02]  /*3940*/  SYNCS.PHASECHK.TRANS64.TRYWAIT P0, [R0+URZ], R2 ;  /* 0x00000002000075a7 */ /* 0x0022a400080011ff */
[----:B--2---:R-:W-:Y:S05]  /*3950*/  @!P0 NANOSLEEP.SYNCS 0x989680 ;  /* 0x009896800000895d */ /* 0x004fea0003900000 */
[----:B------:R-:W2:Y:S02]  /*3960*/  @!P0 SYNCS.PHASECHK.TRANS64 P0, [R0+URZ], R2 ;  /* 0x00000002000085a7 */ /* 0x000ea400080010ff */
[----:B--2---:R-:W-:Y:S05]  /*3970*/  @P0 EXIT ;  /* 0x000000000000094d */ /* 0x004fea0003800000 */
[----:B------:R-:W-:Y:S05]  /*3980*/  BRA `(.L_x_50) ;  /* 0xfffffffc00ec7947 */ /* 0x000fea000383ffff */
.L_x_17:
[----:B------:R-:W2:Y:S02]  /*3990*/  S2UR UR4, SR_CgaCtaId ;  /* 0x00000000000479c3 */ /* 0x000ea40000008800 */
[----:B--2---:R-:W-:-:S04]  /*39a0*/  UISETP.NE.AND UP0, UPT, UR4, URZ, UPT ;  /* 0x000000ff0400728c */ /* 0x004fc8000bf05270 */
[----:B------:R-:W-:-:S09]  /*39b0*/  UISETP.NE.OR UP0, UPT, UR15, 0x1, UP0 ;  /* 0x000000010f00788c */ /* 0x000fd20008705670 */
[----:B------:R-:W-:Y:S05]  /*39c0*/  BRA.U UP0, `(.L_x_51) ;  /* 0x0000000100b47547 */ /* 0x000fea000b800000 */
[----:B------:R-:W2:Y:S01]  /*39d0*/  S2UR UR5, SR_CgaCtaId ;  /* 0x00000000000579c3 */ /* 0x000ea20000008800 */
[----:B------:R-:W-:Y:S01]  /*39e0*/  UMOV UR4, 0x400 ;  /* 0x0000040000047882 */ /* 0x000fe20000000000 */
[----:B------:R-:W-:Y:S01]  /*39f0*/  HFMA2 R3, -RZ, RZ, 0, 5.9604644775390625e-08 ;  /* 0x00000001ff037431 */ /* 0x000fe200000001ff */
[----:B------:R-:W-:Y:S01]  /*3a00*/  ISETP.NE.AND P0, PT, R0, RZ, PT ;  /* 0x000000ff0000720c */ /* 0x000fe20003f05270 */
[----:B------:R-:W-:Y:S01]  /*3a10*/  IMAD.MOV.U32 R8, RZ, RZ, RZ ;  /* 0x000000ffff087224 */ /* 0x000fe200078e00ff */
[----:B--2---:R-:W-:-:S04]  /*3a20*/  ULEA UR4, UR5, UR4, 0x18 ;  /* 0x0000000405047291 */ /* 0x004fc8000f8ec0ff */
[----:B------:R-:W-:Y:S02]  /*3a30*/  UIADD3 UR5, UPT, UPT, UR4, 0x138, URZ ;  /* 0x0000013804057890 */ /* 0x000fe4000fffe0ff */
[----:B------:R-:W-:Y:S02]  /*3a40*/  UIADD3 UR8, UPT, UPT, UR4, 0x130, URZ ;  /* 0x0000013004087890 */ /* 0x000fe4000fffe0ff */
[----:B------:R-:W-:-:S12]  /*3a50*/  UPRMT UR5, URZ, 0x654, UR5 ;  /* 0x00000654ff057896 */ /* 0x000fd80008000005 */
.L_x_54:
[----:B------:R-:W-:Y:S01]  /*3a60*/  SHF.L.U32 R6, R3, 0x1f, RZ ;  /* 0x0000001f03067819 */ /* 0x000fe200000006ff */
[----:B------:R-:W-:Y:S02]  /*3a70*/  IMAD.U32 R4, RZ, RZ, UR8 ;  /* 0x00000008ff047e24 */ /* 0x000fe4000f8e00ff */
[----:B------:R-:W-:Y:S01]  /*3a80*/  @!P0 IMAD.MOV.U32 R5, RZ, RZ, 0x10 ;  /* 0x00000010ff058424 */ /* 0x000fe200078e00ff */
[----:B------:R-:W2:Y:S02]  /*3a90*/  SYNCS.PHASECHK.TRANS64.TRYWAIT P1, [UR4+0x138], R6 ;  /* 0x00013806ff0075a7 */ /* 0x000ea40008021104 */
[----:B------:R-:W-:-:S04]  /*3aa0*/  PRMT R4, R0, 0x654, R4 ;  /* 0x0000065400047816 */ /* 0x000fc80000000004 */
[----:B------:R-:W-:Y:S01]  /*3ab0*/  SEL R2, R4, R2, !P0 ;  /* 0x0000000204027207 */ /* 0x000fe20004000000 */
[----:B--2---:R-:W-:Y:S06]  /*3ac0*/  @!P1 BRA `(.L_x_52) ;  /* 0x0000005400589947 */ /* 0x004fec0003800000 */
.L_x_140:
[----:B------:R-:W-:Y:S01]  /*3ad0*/  UIADD3 UR6, UPT, UPT, UR4, 0x170, URZ ;  /* 0x0000017004067890 */ /* 0x000fe2000fffe0ff */
[----:B------:R3:W-:Y:S01]  /*3ae0*/  @!P0 SYNCS.ARRIVE.TRANS64.RED RZ, [R2+URZ], R5 ;  /* 0x0000000502ff89a7 */ /* 0x0007e200080004ff */
[----:B------:R-:W-:Y:S01]  /*3af0*/  UIADD3 UR7, UPT, UPT, UR4, 0x130, URZ ;  /* 0x0000013004077890 */ /* 0x000fe2000fffe0ff */
[----:B------:R-:W-:-:S08]  /*3b00*/  LOP3.LUT R3, R3, 0x1, RZ, 0x3c, !PT ;  /* 0x0000000103037812 */ /* 0x000fd000078e3cff */
[----:B------:R-:W-:Y:S06]  /*3b10*/  UGETNEXTWORKID.BROADCAST [UR6], [UR7] ;  /* 0x00000000060073ca */ /* 0x000fec0008000100 */
[----:B---3--:R-:W-:-:S04]  /*3b20*/  SHF.L.U32 R5, R8, 0x1f, RZ ;  /* 0x0000001f08057819 */ /* 0x008fc800000006ff */
[----:B------:R-:W3:Y:S02]  /*3b30*/  SYNCS.PHASECHK.TRANS64.TRYWAIT P1, [UR4+0x130], R5 ;  /* 0x00013005ff0075a7 */ /* 0x000ee40008021104 */
[----:B---3--:R-:W-:Y:S05]  /*3b40*/  @!P1 BRA `(.L_x_53) ;  /* 0x0000005400509947 */ /* 0x008fea0003800000 */
.L_x_142:
[----:B--2---:R-:W2:Y:S01]  /*3b50*/  LDS.128 R4, [UR4+0x170] ;  /* 0x00017004ff047984 */ /* 0x004ea20008000c00 */
[----:B------:R-:W-:Y:S01]  /*3b60*/  LOP3.LUT R8, R8, 0x1, RZ, 0x3c, !PT ;  /* 0x0000000108087812 */ /* 0x000fe200078e3cff */
[----:B------:R-:W-:Y:S01]  /*3b70*/  @!PT LDS RZ, [RZ] ;  /* 0x00000000fffff984 */ /* 0x000fe20000000800 */
[----:B------:R-:W-:Y:S01]  /*3b80*/  @!PT LDS RZ, [RZ] ;  /* 0x00000000fffff984 */ /* 0x000fe20000000800 */
[----:B------:R-:W-:Y:S01]  /*3b90*/  @!PT LDS RZ, [RZ] ;  /* 0x00000000fffff984 */ /* 0x000fe20000000800 */
[----:B------:R-:W-:Y:S01]  /*3ba0*/  @!PT LDS RZ, [RZ] ;  /* 0x00000000fffff984 */ /* 0x000fe20000000800 */
[----:B------:R3:W-:Y:S06]  /*3bb0*/  MEMBAR.ALL.CTA ;  /* 0x0000000000007992 */ /* 0x0007ec0000008000 */
[----:B---3--:R-:W3:Y:S02]  /*3bc0*/  FENCE.VIEW.ASYNC.S ;  /* 0x00000000000073c6 */ /* 0x008ee40000000000 */
[----:B---3--:R-:W-:Y:S01]  /*3bd0*/  SYNCS.ARRIVE.TRANS64.RED.A1T0 RZ, [UR5], RZ ;  /* 0x000000ffffff79a7 */ /* 0x008fe20008100405 */
[----:B--2---:R-:W-:-:S13]  /*3be0*/  LOP3.LUT P1, RZ, R6, 0x1, RZ, 0xc0, !PT ;  /* 0x0000000106ff7812 */ /* 0x004fda000782c0ff */
[----:B------:R-:W-:Y:S05]  /*3bf0*/  @P1 BRA `(.L_x_54) ;  /* 0xfffffffc00981947 */ /* 0x000fea000383ffff */
[----:B------:R-:W-:-:S04]  /*3c00*/  SHF.L.U32 R0, R3, 0x1f, RZ ;  /* 0x0000001f03007819 */ /* 0x000fc800000006ff */
[----:B------:R-:W2:Y:S02]  /*3c10*/  SYNCS.PHASECHK.TRANS64 P0, [UR4+0x138], R0 ;  /* 0x00013800ff0075a7 */ /* 0x000ea40008001004 */
[----:B-12---:R-:W-:Y:S05]  /*3c20*/  @P0 EXIT ;  /* 0x000000000000094d */ /* 0x006fea0003800000 */
[----:B------:R-:W-:-:S07]  /*3c30*/  MOV R0, UR4 ;  /* 0x0000000400007c02 */ /* 0x000fce0008000f00 */
.L_x_55:
[----:B-1----:R-:W-:-:S04]  /*3c40*/  SHF.L.U32 R2, R3, 0x1f, RZ ;  /* 0x0000001f03027819 */ /* 0x002fc800000006ff */
[----:B------:R1:W2:Y:S03]  /*3c50*/  SYNCS.PHASECHK.TRANS64.TRYWAIT P0, [R0+URZ+0x138], R2 ;  /* 0x00013802000075a7 */ /* 0x0002a600080011ff */
[----:B--2---:R-:W-:Y:S05]  /*3c60*/  @!P0 NANOSLEEP.SYNCS 0x989680 ;  /* 0x009896800000895d */ /* 0x004fea0003900000 */
[----:B------:R-:W2:Y:S02]  /*3c70*/  @!P0 SYNCS.PHASECHK.TRANS64 P0, [R0+URZ+0x138], R2 ;  /* 0x00013802000085a7 */ /* 0x000ea400080010ff */
[----:B--2---:R-:W-:Y:S05]  /*3c80*/  @P0 EXIT ;  /* 0x000000000000094d */ /* 0x004fea0003800000 */
[----:B------:R-:W-:Y:S05]  /*3c90*/  BRA `(.L_x_55) ;  /* 0xfffffffc00e87947 */ /* 0x000fea000383ffff */
.L_x_51:
[----:B------:R-:W-:-:S09]  /*3ca0*/  UISETP.NE.AND UP0, UPT, UR15, URZ, UPT ;  /* 0x000000ff0f00728c */ /* 0x000fd2000bf05270 */
[----:B------:R-:W-:Y:S05]  /*3cb0*/  BRA.U UP0, `(.L_x_56) ;  /* 0x0000000d003c7547 */ /* 0x000fea000b800000 */
[----:B------:R-:W2:Y:S01]  /*3cc0*/  S2UR UR7, SR_CgaCtaId ;  /* 0x00000000000779c3 */ /* 0x000ea20000008800 */
[----:B------:R-:W-:Y:S01]  /*3cd0*/  UMOV UR4, 0x40 ;  /* 0x0000004000047882 */ /* 0x000fe20000000000 */
[----:B------:R-:W-:Y:S01]  /*3ce0*/  NOP ;  /* 0x0000000000007918 */ /* 0x000fe20000000000 */
[----:B------:R-:W-:Y:S01]  /*3cf0*/  UMOV UR6, 0x400 ;  /* 0x0000040000067882 */ /* 0x000fe20000000000 */
[----:B--2---:R-:W-:Y:S02]  /*3d00*/  ULEA UR5, UR7, UR4, 0x18 ;  /* 0x0000000407057291 */ /* 0x004fe4000f8ec0ff */
[----:B------:R-:W-:-:S07]  /*3d10*/  ULEA UR6, UR7, UR6, 0x18 ;  /* 0x0000000607067291 */ /* 0x000fce000f8ec0ff */
[----:B------:R-:W2:Y:S02]  /*3d20*/  LDS.U8 R0, [UR5+0x1c] ;  /* 0x00001c05ff007984 */ /* 0x000ea40008000000 */
[----:B--2---:R-:W-:-:S13]  /*3d30*/  ISETP.NE.AND P0, PT, R0, RZ, PT ;  /* 0x000000ff0000720c */ /* 0x004fda0003f05270 */
[----:B------:R-:W-:Y:S05]  /*3d40*/  @P0 BRA `(.L_x_57) ;  /* 0x0000000000580947 */ /* 0x000fea0003800000 */
[----:B------:R-:W-:-:S13]  /*3d50*/  ELECT P0, URZ, PT ;  /* 0x0000000000ff782f */ /* 0x000fda0003800000 */
[----:B------:R-:W-:Y:S05]  /*3d60*/  @!P0 BRA `(.L_x_58) ;  /* 0x0000000000608947 */ /* 0x000fea0003800000 */
[----:B------:R-:W-:Y:S01]  /*3d70*/  UMOV UR4, 0x10 ;  /* 0x0000001000047882 */ /* 0x000fe20000000000 */
[----:B------:R-:W-:Y:S01]  /*3d80*/  HFMA2 R0, -RZ, RZ, 0, 5.9604644775390625e-08 ;  /* 0x00000001ff007431 */ /* 0x000fe200000001ff */
[----:B------:R-:W-:-:S03]  /*3d90*/  MOV R2, 0xffff ;  /* 0x0000ffff00027802 */ /* 0x000fc60000000f00 */
[----:B------:R-:W-:Y:S04]  /*3da0*/  DEPBAR.LE SB2, 0x36 ;  /* 0x0000ad800000791a */ /* 0x000fe80000000000 */
[----:B------:R-:W2:Y:S02]  /*3db0*/  UTCATOMSWS.FIND_AND_SET.ALIGN UP0, UR4, UR4 ;  /* 0x00000004000475e3 */ /* 0x000ea40008000800 */
[----:B--2---:R-:W-:Y:S01]  /*3dc0*/  MOV R3, UR4 ;  /* 0x0000000400037c02 */ /* 0x004fe20008000f00 */
[----:B------:R-:W-:Y:S06]  /*3dd0*/  BRA.U UP0, `(.L_x_59) ;  /* 0x0000000100187547 */ /* 0x000fec000b800000 */
.L_x_60:
[----:B------:R-:W-:Y:S05]  /*3de0*/  NANOSLEEP 0x64 ;  /* 0x000000640000795d */ /* 0x000fea0003800000 */
[----:B------:R-:W-:-:S05]  /*3df0*/  UMOV UR4, 0x10 ;  /* 0x0000001000047882 */ /* 0x000fca0000000000 */
[----:B------:R-:W-:Y:S04]  /*3e00*/  DEPBAR.LE SB2, 0x36 ;  /* 0x0000ad800000791a */ /* 0x000fe80000000000 */
[----:B------:R-:W2:Y:S02]  /*3e10*/  UTCATOMSWS.FIND_AND_SET.ALIGN UP0, UR4, UR4 ;  /* 0x00000004000475e3 */ /* 0x000ea40008000800 */
[----:B--2---:R-:W-:Y:S01]  /*3e20*/  MOV R3, UR4 ;  /* 0x0000000400037c02 */ /* 0x004fe20008000f00 */
[----:B------:R-:W-:Y:S05]  /*3e30*/  BRA.U !UP0, `(.L_x_60) ;  /* 0xfffffffd08e87547 */ /* 0x000fea000b83ffff */
.L_x_59:
[-C--:B------:R-:W-:Y:S02]  /*3e40*/  SHF.L.U32 R2, R2, R3.reuse, RZ ;  /* 0x0000000302027219 */ /* 0x080fe400000006ff */
[----:B------:R-:W-:Y:S01]  /*3e50*/  SHF.L.U32 R0, R0, R3, RZ ;  /* 0x0000000300007219 */ /* 0x000fe200000006ff */
[----:B------:R-:W-:Y:S02]  /*3e60*/  IMAD.SHL.U32 R3, R3, 0x20, RZ ;  /* 0x0000002003037824 */ /* 0x000fe400078e00ff */
[----:B------:R2:W-:Y:S04]  /*3e70*/  ATOMS.OR RZ, [UR5+0x14], R2 ;  /* 0x00001402ffff798c */ /* 0x0005e8000b000005 */
[----:B------:R2:W-:Y:S04]  /*3e80*/  ATOMS.OR RZ, [UR5+0x18], R0 ;  /* 0x00001800ffff798c */ /* 0x0005e8000b000005 */
[----:B------:R2:W-:Y:S01]  /*3e90*/  STS [UR6+0x180], R3 ;  /* 0x00018003ff007988 */ /* 0x0005e20008000806 */
[----:B------:R-:W-:Y:S05]  /*3ea0*/  BRA `(.L_x_58) ;  /* 0x0000000000107947 */ /* 0x000fea0003800000 */
.L_x_57:
[----:B------:R-:W-:Y:S02]  /*3eb0*/  MOV R0, 0xffffffff ;  /* 0xffffffff00007802 */ /* 0x000fe40000000f00 */
[----:B------:R-:W-:-:S03]  /*3ec0*/  MOV R2, 0x3ef0 ;  /* 0x00003ef000027802 */ /* 0x000fc60000000f00 */
[----:B------:R2:W-:Y:S04]  /*3ed0*/  STS [UR6+0x180], R0 ;  /* 0x00018000ff007988 */ /* 0x0005e80008000806 */
[----:B-12--5:R-:W-:Y:S05]  /*3ee0*/  CALL.REL.NOINC `($__internal_1_$__cuda_sm10x_tcgen05_guardrail_trap_phase_invalid_during_alloc) ;  /* 0x0000005400907944 */ /* 0x026fea0003c00000 */
.L_x_58:
[----:B------:R-:W-:Y:S05]  /*3ef0*/  WARPSYNC.ALL ;  /* 0x0000000000007948 */ /* 0x000fea0003800000 */
[----:B------:R-:W3:Y:S01]  /*3f00*/  S2UR UR4, SR_CgaCtaId ;  /* 0x00000000000479c3 */ /* 0x000ee20000008800 */
[----:B------:R-:W-:Y:S01]  /*3f10*/  UMOV UR19, 0x400 ;  /* 0x0000040000137882 */ /* 0x000fe20000000000 */
[----:B------:R-:W-:-:S06]  /*3f20*/  NOP ;  /* 0x0000000000007918 */ /* 0x000fcc0000000000 */
[----:B------:R-:W-:Y:S06]  /*3f30*/  BAR.ARV 0x6, 0xa0 ;  /* 0x0182800000007b1d */ /* 0x000fec0000002000 */
[----:B------:R-:W4:Y:S01]  /*3f40*/  LDCU UR5, c[0x0][0x394] ;  /* 0x00007280ff0577ac */ /* 0x000f220008000800 */
[----:B------:R-:W-:Y:S01]  /*3f50*/  IMAD.MOV.U32 R8, RZ, RZ, 0x1 ;  /* 0x00000001ff087424 */ /* 0x000fe200078e00ff */
[----:B------:R-:W1:Y:S01]  /*3f60*/  LDCU UR6, c[0x0][0x394] ;  /* 0x00007280ff0677ac */ /* 0x000e620008000800 */
[----:B------:R-:W-:Y:S01]  /*3f70*/  UMOV UR22, URZ ;  /* 0x000000ff00167c82 */ /* 0x000fe20008000000 */
[----:B------:R-:W-:Y:S01]  /*3f80*/  UMOV UR16, URZ ;  /* 0x000000ff00107c82 */ /* 0x000fe20008000000 */
[----:B---3--:R-:W-:Y:S01]  /*3f90*/  ULEA UR19, UR4, UR19, 0x18 ;  /* 0x0000001304137291 */ /* 0x008fe2000f8ec0ff */
[----:B------:R-:W-:Y:S01]  /*3fa0*/  UMOV UR26, 0x0 ;  /* 0x00000000001a7882 */ /* 0x000fe20000000000 */
[----:B------:R-:W-:-:S02]  /*3fb0*/  UMOV UR27, 0x8118010 ;  /* 0x08118010001b7882 */ /* 0x000fc40000000000 */
[----:B------:R-:W-:Y:S01]  /*3fc0*/  UIADD3 UR21, UPT, UPT, UR19, 0x4400, URZ ;  /* 0x0000440013157890 */ /* 0x000fe2000fffe0ff */
[----:B------:R-:W-:Y:S01]  /*3fd0*/  UMOV UR24, 0x0 ;  /* 0x0000000000187882 */ /* 0x000fe20000000000 */
[----:B------:R-:W-:Y:S01]  /*3fe0*/  UMOV UR25, 0x8118010 ;  /* 0x0811801000197882 */ /* 0x000fe20000000000 */
[----:B----4-:R-:W-:Y:S02]  /*3ff0*/  UIADD3 UR5, UPT, UPT, UR5, 0x3f, URZ ;  /* 0x0000003f05057890 */ /* 0x010fe4000fffe0ff */
[----:B------:R-:W2:Y:S01]  /*4000*/  LDS R9, [UR19+0x180] ;  /* 0x00018013ff097984 */ /* 0x000ea20008000800 */
[----:B------:R-:W-:Y:S02]  /*4010*/  USHF.R.U32.HI UR21, URZ, 0x4, UR21 ;  /* 0x00000004ff157899 */ /* 0x000fe40008011615 */
[----:B------:R-:W-:Y:S02]  /*4020*/  USHF.R.S32.HI UR4, URZ, 0x1f, UR5 ;  /* 0x0000001fff047899 */ /* 0x000fe40008011405 */
[----:B------:R-:W-:-:S02]  /*4030*/  ULOP3.LUT UR21, UR21, 0x3fff, URZ, 0xc0, !UPT ;  /* 0x00003fff15157892 */ /* 0x000fc4000f8ec0ff */
[----:B------:R-:W-:Y:S02]  /*4040*/  ULEA.HI UR4, UR4, UR5, URZ, 0x6 ;  /* 0x0000000504047291 */ /* 0x000fe4000f8f30ff */
[----:B------:R-:W-:Y:S02]  /*4050*/  UIADD3 UR5, UPT, UPT, UR19, 0x26400, URZ ;  /* 0x0002640013057890 */ /* 0x000fe4000fffe0ff */
[----:B------:R-:W-:Y:S02]  /*4060*/  USHF.R.S32.HI UR28, URZ, 0x6, UR4 ;  /* 0x00000006ff1c7899 */ /* 0x000fe40008011404 */
[----:B------:R-:W-:Y:S02]  /*4070*/  UIADD3 UR4, UPT, UPT, UR19, 0x138, URZ ;  /* 0x0000013813047890 */ /* 0x000fe4000fffe0ff */
[----:B------:R-:W-:Y:S02]  /*4080*/  UISETP.LT.AND UP0, UPT, UR28, 0x1, UPT ;  /* 0x000000011c00788c */ /* 0x000fe4000bf01270 */
[----:B------:R-:W-:-:S02]  /*4090*/  USHF.R.U32.HI UR5, URZ, 0x4, UR5 ;  /* 0x00000004ff057899 */ /* 0x000fc40008011605 */
[----:B------:R-:W-:Y:S02]  /*40a0*/  USEL UR30, UR28, 0x1, !UP0 ;  /* 0x000000011c1e7887 */ /* 0x000fe4000c000000 */
[----:B------:R-:W-:Y:S02]  /*40b0*/  UPRMT UR29, URZ, 0x654, UR4 ;  /* 0x00000654ff1d7896 */ /* 0x000fe40008000004 */
[----:B------:R-:W-:Y:S02]  /*40c0*/  ULOP3.LUT UR20, UR5, 0x3fff, URZ, 0xc0, !UPT ;  /* 0x00003fff05147892 */ /* 0x000fe4000f8ec0ff */
[----:B------:R-:W-:Y:S02]  /*40d0*/  UIADD3 UR30, UPT, UPT, -UR30, URZ, URZ ;  /* 0x000000ff1e1e7290 */ /* 0x000fe4000fffe1ff */
[----:B-1----:R-:W-:Y:S01]  /*40e0*/  UISETP.GE.AND UP4, UPT, UR6, 0x1, UPT ;  /* 0x000000010600788c */ /* 0x002fe2000bf86270 */
[C---:B--2---:R-:W-:Y:S01]  /*40f0*/  VIADD R3, R9.reuse, 0x40 ;  /* 0x0000004009037836 */ /* 0x044fe20000000000 */
[----:B------:R-:W-:-:S04]  /*4100*/  LOP3.LUT R2, R9, 0xffff, RZ, 0xc0, !PT ;  /* 0x0000ffff09027812 */ /* 0x000fc800078ec0ff */
[----:B------:R-:W-:-:S05]  /*4110*/  LOP3.LUT R3, R3, 0xffff, RZ, 0xc0, !PT ;  /* 0x0000ffff03037812 */ /* 0x000fca00078ec0ff */
[----:B------:R1:W-:Y:S02]  /*4120*/  STL.64 [R1], R2 ;  /* 0x0000000201007387 */ /* 0x0003e40000100a00 */
[----:B-1----:R-:W-:-:S07]  /*4130*/  CS2R R2, SRZ ;  /* 0x0000000000027805 */ /* 0x002fce000001ff00 */
.L_x_67:
[----:B-1----:R-:W-:-:S04]  /*4140*/  SHF.L.U32 R4, R3, 0x1f, RZ ;  /* 0x0000001f03047819 */ /* 0x002fc800000006ff */
[----:B------:R-:W1:Y:S02]  /*4150*/  SYNCS.PHASECHK.TRANS64.TRYWAIT P0, [UR19+0x130], R4 ;  /* 0x00013004ff0075a7 */ /* 0x000e640008001113 */
[----:B-12-4-:R-:W-:Y:S05]  /*4160*/  @!P0 BRA `(.L_x_61) ;  /* 0x0000004c00e08947 */ /* 0x016fea0003800000 */
.L_x_144:
[----:B-1----:R-:W1:Y:S01]  /*4170*/  LDS.128 R4, [UR19+0x170] ;  /* 0x00017013ff047984 */ /* 0x002e620008000c00 */
[----:B------:R-:W-:Y:S01]  /*4180*/  ULEA UR23, UR22, UR19, 0x3 ;  /* 0x0000001316177291 */ /* 0x000fe2000f8e18ff */
[----:B------:R-:W-:Y:S01]  /*4190*/  SHF.L.U32 R0, R8, 0x1f, RZ ;  /* 0x0000001f08007819 */ /* 0x000fe200000006ff */
[----:B------:R-:W-:Y:S01]  /*41a0*/  @!PT LDS RZ, [RZ] ;  /* 0x00000000fffff984 */ /* 0x000fe20000000800 */
[----:B------:R-:W-:Y:S01]  /*41b0*/  @!PT LDS RZ, [RZ] ;  /* 0x00000000fffff984 */ /* 0x000fe20000000800 */
[----:B------:R-:W-:Y:S01]  /*41c0*/  @!PT LDS RZ, [RZ] ;  /* 0x00000000fffff984 */ /* 0x000fe20000000800 */
[----:B------:R-:W-:Y:S01]  /*41d0*/  @!PT LDS RZ, [RZ] ;  /* 0x00000000fffff984 */ /* 0x000fe20000000800 */
[----:B------:R2:W-:Y:S06]  /*41e0*/  MEMBAR.ALL.CTA ;  /* 0x0000000000007992 */ /* 0x0005ec0000008000 */
[----:B--2---:R-:W2:Y:S02]  /*41f0*/  FENCE.VIEW.ASYNC.S ;  /* 0x00000000000073c6 */ /* 0x004ea40000000000 */
[----:B--2---:R-:W-:Y:S01]  /*4200*/  SYNCS.ARRIVE.TRANS64.RED.A1T0 RZ, [UR29], RZ ;  /* 0x000000ffffff79a7 */ /* 0x004fe2000810041d */
[----:B------:R-:W2:Y:S01]  /*4210*/  SYNCS.PHASECHK.TRANS64.TRYWAIT P0, [UR23+0x150], R0 ;  /* 0x00015000ff0075a7 */ /* 0x000ea20008001117 */
[----:B-1----:R-:W-:Y:S01]  /*4220*/  LOP3.LUT P2, RZ, R6, 0x1, RZ, 0xc0, !PT ;  /* 0x0000000106ff7812 */ /* 0x002fe2000784c0ff */
[----:B--2---:R-:W-:-:S12]  /*4230*/  @!P0 BRA `(.L_x_62) ;  /* 0x0000004c00c48947 */ /* 0x004fd80003800000 */
.L_x_146:
[----:B------:R-:W-:Y:S05]  /*4240*/  BRA.U !UP4, `(.L_x_63) ;  /* 0x000000010cc87547 */ /* 0x000fea000b800000 */
[----:B-1----:R-:W-:Y:S01]  /*4250*/  IMAD.U32 R0, RZ, RZ, UR22 ;  /* 0x00000016ff007e24 */ /* 0x002fe2000f8e00ff */
[----:B------:R-:W-:-:S04]  /*4260*/  ULEA UR4, UR16, UR19, 0x3 ;  /* 0x0000001310047291 */ /* 0x000fc8000f8e18ff */
[----:B------:R-:W-:-:S05]  /*4270*/  LEA R0, R0, R1, 0x2 ;  /* 0x0000000100007211 */ /* 0x000fca00078e10ff */
[----:B------:R1:W5:Y:S01]  /*4280*/  LDL R4, [R0] ;  /* 0x0000000000047983 */ /* 0x0003620000100800 */
[----:B------:R-:W-:Y:S01]  /*4290*/  UPLOP3.LUT UP2, UPT, UPT, UPT, UPT, 0x40, 0x4 ;  /* 0x000000000004789c */ /* 0x000fe20003f4e870 */
[----:B------:R-:W-:Y:S01]  /*42a0*/  UMOV UR18, UR30 ;  /* 0x0000001e00127c82 */ /* 0x000fe20008000000 */
[----:B------:R-:W-:Y:S01]  /*42b0*/  UMOV UR17, UR28 ;  /* 0x0000001c00117c82 */ /* 0x000fe20008000000 */
[----:B------:R-:W-:Y:S01]  /*42c0*/  UMOV UR5, UR16 ;  /* 0x0000001000057c82 */ /* 0x000fe20008000000 */
[----:B-1----:R-:W-:-:S04]  /*42d0*/  SHF.L.U32 R0, R2, 0x1f, RZ ;  /* 0x0000001f02007819 */ /* 0x002fc800000006ff */
[----:B------:R1:W2:Y:S03]  /*42e0*/  SYNCS.PHASECHK.TRANS64.TRYWAIT P1, [UR4], R0 ;  /* 0x00000000ff0075a7 */ /* 0x0002a60008021104 */
.L_x_66:
[----:B------:R-:W-:Y:S02]  /*42f0*/  UIADD3 UR18, UPT, UPT, UR18, 0x1, URZ ;  /* 0x0000000112127890 */ /* 0x000fe4000fffe0ff */
[----:B------:R-:W-:Y:S02]  /*4300*/  ULEA UR15, UR5, UR19, 0x3 ;  /* 0x00000013050f7291 */ /* 0x000fe4000f8e18ff */
[----:B------:R-:W-:Y:S01]  /*4310*/  UISETP.NE.AND UP3, UPT, UR18, URZ, UPT ;  /* 0x000000ff1200728c */ /* 0x000fe2000bf65270 */
[----:B--234-:R-:W-:Y:S10]  /*4320*/  @P1 BRA `(.L_x_64) ;  /* 0x00000000000c1947 */ /* 0x01cff40003800000 */
[----:B------:R-:W-:Y:S04]  /*4330*/  SHF.L.U32 R5, R2, 0x1f, RZ ;  /* 0x0000001f02057819 */ /* 0x000fe800000006ff */
[----:B------:R-:W2:Y:S02]  /*4340*/  SYNCS.PHASECHK.TRANS64.TRYWAIT P0, [UR15], R5 ;  /* 0x00000005ff0075a7 */ /* 0x000ea4000800110f */
[----:B--2---:R-:W-:Y:S05]  /*4350*/  @!P0 BRA `(.L_x_65) ;  /* 0x0000004c00948947 */ /* 0x004fea0003800000 */
.L_x_64:
[----:B------:R-:W-:Y:S01]  /*4360*/  UISETP.NE.AND UP0, UPT, UR17, 0x1, UPT ;  /* 0x000000011100788c */ /* 0x000fe2000bf05270 */
[----:B------:R-:W-:Y:S01]  /*4370*/  PLOP3.LUT P1, PT, PT, PT, PT, 0x80, 0x8 ;  /* 0x000000000008781c */ /* 0x000fe20003f2f070 */
[----:B------:R-:W-:Y:S02]  /*4380*/  UIADD3 UR4, UPT, UPT, UR5, 0x1, URZ ;  /* 0x0000000105047890 */ /* 0x000fe4000fffe0ff */
[----:B------:R-:W-:Y:S02]  /*4390*/  ULEA UR10, UR5, UR20, 0x8 ;  /* 0x00000014050a7291 */ /* 0x000fe4000f8e40ff */
[----:B------:R-:W-:Y:S01]  /*43a0*/  UISETP.NE.AND UP1, UPT, UR4, 0x11, UPT ;  /* 0x000000110400788c */ /* 0x000fe2000bf25270 */
[----:B------:R-:W-:Y:S01]  /*43b0*/  PLOP3.LUT P0, PT, PT, PT, UP0, 0x80, 0x8 ;  /* 0x000000000008781c */ /* 0x000fe20003f0f008 */
[----:B------:R-:W-:Y:S02]  /*43c0*/  ULEA UR8, UR5, UR21, 0x9 ;  /* 0x0000001505087291 */ /* 0x000fe4000f8e48ff */
[----:B------:R-:W-:Y:S02]  /*43d0*/  USEL UR6, URZ, 0x1, UP1 ;  /* 0x00000001ff067887 */ /* 0x000fe40008800000 */
[----:B------:R-:W-:Y:S02]  /*43e0*/  USEL UR16, UR4, URZ, UP1 ;  /* 0x000000ff04107287 */ /* 0x000fe40008800000 */
[----:B------:R-:W-:Y:S02]  /*43f0*/  UIADD3 UR12, UPT, UPT, UR10, 0x80, URZ ;  /* 0x000000800a0c7890 */ /* 0x000fe4000fffe0ff */
[----:B------:R-:W-:Y:S01]  /*4400*/  @UP0 ULEA UR4, UR16, UR19, 0x3 ;  /* 0x0000001310040291 */ /* 0x000fe2000f8e18ff */
[----:B------:R-:W-:Y:S01]  /*4410*/  LOP3.LUT R2, R2, UR6, RZ, 0x3c, !PT ;  /* 0x0000000602027c12 */ /* 0x000fe2000f8e3cff */
[----:B------:R-:W-:Y:S01]  /*4420*/  UIADD3 UR6, UPT, UPT, UR8, 0x100, URZ ;  /* 0x0000010008067890 */ /* 0x000fe2000fffe0ff */
[----:B------:R-:W-:Y:S02]  /*4430*/  UMOV UR11, 0x80004020 ;  /* 0x80004020000b7882 */ /* 0x000fe40000000000 */
[----:B-1----:R-:W-:Y:S01]  /*4440*/  @P0 SHF.L.U32 R0, R2, 0x1f, RZ ;  /* 0x0000001f02000819 */ /* 0x002fe200000006ff */
[----:B------:R-:W-:Y:S01]  /*4450*/  UMOV UR9, 0x40004040 ;  /* 0x4000404000097882 */ /* 0x000fe20000000000 */
[----:B------:R-:W-:Y:S01]  /*4460*/  UMOV UR13, 0x80004020 ;  /* 0x80004020000d7882 */ /* 0x000fe20000000000 */
[----:B------:R-:W-:Y:S01]  /*4470*/  UMOV UR7, 0x40004040 ;  /* 0x4000404000077882 */ /* 0x000fe20000000000 */
[----:B------:R3:W4:Y:S01]  /*4480*/  @P0 SYNCS.PHASECHK.TRANS64.TRYWAIT P1, [UR4], R0 ;  /* 0x00000000ff0005a7 */ /* 0x0007220008021104 */
[----:B------:R-:W-:Y:S11]  /*4490*/  ELECT P0, URZ, PT ;  /* 0x0000000000ff782f */ /* 0x000ff60003800000 */
[----:B------:R-:W-:Y:S02]  /*44a0*/  @!UPT UIADD3 URZ, UPT, UPT, URZ, URZ, URZ ;  /* 0x000000fffffff290 */ /* 0x000fe4000fffe0ff */
[C---:B-----5:R-:W-:Y:S02]  /*44b0*/  @P0 R2UR.BROADCAST UR5, R4.reuse ;  /* 0x00000000040502ca */ /* 0x060fe400008e0000 */
[----:B------:R-:W-:Y:S11]  /*44c0*/  ELECT P0, URZ, PT ;  /* 0x0000000000ff782f */ /* 0x000ff60003800000 */
[----:B------:R-:W-:Y:S02]  /*44d0*/  @!UPT UIADD3 URZ, UPT, UPT, URZ, URZ, URZ ;  /* 0x000000fffffff290 */ /* 0x000fe4000fffe0ff */
[----:B------:R-:W-:Y:S01]  /*44e0*/  @P0 R2UR.BROADCAST UR14, R4 ;  /* 0x00000000040e02ca */ /* 0x000fe200008e0000 */
[----:B------:R-:W-:Y:S02]  /*44f0*/  UIADD3 UR4, UPT, UPT, UR15, 0x88, URZ ;  /* 0x000000880f047890 */ /* 0x000fe4000fffe0ff */
[----:B------:R-:W-:Y:S01]  /*4500*/  UIADD3 UR17, UPT, UPT, UR17, -0x1, URZ ;  /* 0xffffffff11117890 */ /* 0x000fe2000fffe0ff */
[----:B------:R1:W-:Y:S01]  /*4510*/  UTCQMMA gdesc[UR8], gdesc[UR10], tmem[UR5], tmem[UR26], idesc[UR27], UP2 ;  /* 0x00ff1a0a080075ea */ /* 0x0003e20009000305 */
[----:B------:R-:W-:Y:S08]  /*4520*/  UPLOP3.LUT UP2, UPT, UPT, UPT, UPT, 0x80, 0x8 ;  /* 0x000000000008789c */ /* 0x000ff00003f4f070 */
[----:B------:R3:W-:Y:S01]  /*4530*/  UTCQMMA gdesc[UR6], gdesc[UR12], tmem[UR14], tmem[UR24], idesc[UR25], UPT ;  /* 0x00ff180c060075ea */ /* 0x0007e2000b80030e */
[----:B------:R3:W-:Y:S01]  /*4540*/  UTCBAR [UR4], URZ ;  /* 0x000000ff040073e9 */ /* 0x0007e200080000ff */
[----:B-1----:R-:W-:Y:S01]  /*4550*/  UMOV UR5, UR16 ;  /* 0x0000001000057c82 */ /* 0x002fe20008000000 */
[----:B------:R-:W-:Y:S05]  /*4560*/  BRA.U UP3, `(.L_x_66) ;  /* 0xfffffffd03607547 */ /* 0x000fea000b83ffff */
.L_x_63:
[----:B---3--:R-:W-:Y:S01]  /*4570*/  UIADD3 UR4, UPT, UPT, UR22, 0x1, URZ ;  /* 0x0000000116047890 */ /* 0x008fe2000fffe0ff */
[----:B------:R-:W-:Y:S01]  /*4580*/  LOP3.LUT R3, R3, 0x1, RZ, 0x3c, !PT ;  /* 0x0000000103037812 */ /* 0x000fe200078e3cff */
[----:B------:R-:W-:Y:S02]  /*4590*/  UIADD3 UR5, UPT, UPT, UR23, 0x140, URZ ;  /* 0x0000014017057890 */ /* 0x000fe4000fffe0ff */
[----:B------:R-:W-:-:S04]  /*45a0*/  UISETP.NE.AND UP0, UPT, UR4, 0x2, UPT ;  /* 0x000000020400788c */ /* 0x000fc8000bf05270 */
[----:B------:R-:W-:Y:S02]  /*45b0*/  USEL UR6, URZ, 0x1, UP0 ;  /* 0x00000001ff067887 */ /* 0x000fe40008000000 */
[----:B------:R-:W-:Y:S01]  /*45c0*/  USEL UR22, UR4, URZ, UP0 ;  /* 0x000000ff04167287 */ /* 0x000fe20008000000 */
[----:B------:R2:W-:Y:S03]  /*45d0*/  UTCBAR [UR5], URZ ;  /* 0x000000ff050073e9 */ /* 0x0005e600080000ff */
[----:B------:R-:W-:Y:S01]  /*45e0*/  LOP3.LUT R8, R8, UR6, RZ, 0x3c, !PT ;  /* 0x0000000608087c12 */ /* 0x000fe2000f8e3cff */
[----:B------:R-:W-:Y:S07]  /*45f0*/  @P2 BRA `(.L_x_67) ;  /* 0xfffffff800d02947 */ /* 0x000fee000383ffff */
[----:B------:R-:W3:Y:S01]  /*4600*/  S2UR UR6, SR_CgaCtaId ;  /* 0x00000000000679c3 */ /* 0x000ee20000008800 */
[----:B------:R-:W-:Y:S01]  /*4610*/  ELECT P0, URZ, PT ;  /* 0x0000000000ff782f */ /* 0x000fe20003800000 */
[----:B-1----:R-:W-:Y:S01]  /*4620*/  IMAD.MOV.U32 R0, RZ, RZ, 0x1 ;  /* 0x00000001ff007424 */ /* 0x002fe200078e00ff */
[----:B------:R-:W-:Y:S01]  /*4630*/  UIADD3 UR19, UPT, UPT, UR19, 0x150, URZ ;  /* 0x0000015013137890 */ /* 0x000fe2000fffe0ff */
[----:B------:R-:W-:Y:S01]  /*4640*/  SHF.L.U32 R2, R8, 0x1f, RZ ;  /* 0x0000001f08027819 */ /* 0x000fe200000006ff */
[----:B------:R-:W-:-:S03]  /*4650*/  UMOV UR4, 0x40 ;  /* 0x0000004000047882 */ /* 0x000fc60000000000 */
[----:B------:R-:W-:Y:S01]  /*4660*/  UVIRTCOUNT.DEALLOC.SMPOOL 0x80 ;  /* 0x000000800000784c */ /* 0x000fe20000000000 */
[----:B---3--:R-:W-:Y:S02]  /*4670*/  ULEA UR6, UR6, UR4, 0x18 ;  /* 0x0000000406067291 */ /* 0x008fe4000f8ec0ff */
[----:B------:R-:W-:-:S07]  /*4680*/  ULEA UR4, UR22, UR19, 0x3 ;  /* 0x0000001316047291 */ /* 0x000fce000f8e18ff */
[----:B------:R1:W-:Y:S02]  /*4690*/  @P0 STS.U8 [UR6+0x1c], R0 ;  /* 0x00001c00ff000988 */ /* 0x0003e40008000006 */
[----:B------:R-:W3:Y:S02]  /*46a0*/  SYNCS.PHASECHK.TRANS64.TRYWAIT P0, [UR4], R2 ;  /* 0x00000002ff0075a7 */ /* 0x000ee40008001104 */
[----:B-1-3--:R-:W-:Y:S05]  /*46b0*/  @!P0 BRA `(.L_x_68) ;  /* 0x0000004800d48947 */ /* 0x00afea0003800000 */
.L_x_149:
[----:B------:R-:W-:-:S04]  /*46c0*/  UIADD3 UR4, UPT, UPT, UR22, 0x1, URZ ;  /* 0x0000000116047890 */ /* 0x000fc8000fffe0ff */
[----:B------:R-:W-:-:S04]  /*46d0*/  UISETP.NE.AND UP0, UPT, UR4, 0x2, UPT ;  /* 0x000000020400788c */ /* 0x000fc8000bf05270 */
[----:B--2---:R-:W-:Y:S02]  /*46e0*/  USEL UR5, URZ, 0x1, UP0 ;  /* 0x00000001ff057887 */ /* 0x004fe40008000000 */
[----:B------:R-:W-:-:S04]  /*46f0*/  USEL UR4, UR4, URZ, UP0 ;  /* 0x000000ff04047287 */ /* 0x000fc80008000000 */
[----:B------:R-:W-:Y:S01]  /*4700*/  ULEA UR4, UR4, UR19, 0x3 ;  /* 0x0000001304047291 */ /* 0x000fe2000f8e18ff */
[----:B-1----:R-:W-:-:S04]  /*4710*/  LOP3.LUT R2, R8, UR5, RZ, 0x3c, !PT ;  /* 0x0000000508027c12 */ /* 0x002fc8000f8e3cff */
[----:B------:R-:W-:-:S04]  /*4720*/  SHF.L.U32 R2, R2, 0x1f, RZ ;  /* 0x0000001f02027819 */ /* 0x000fc800000006ff */
[----:B------:R-:W1:Y:S02]  /*4730*/  SYNCS.PHASECHK.TRANS64.TRYWAIT P0, [UR4], R2 ;  /* 0x00000002ff0075a7 */ /* 0x000e640008001104 */
[----:B-1----:R-:W-:Y:S05]  /*4740*/  @!P0 BRA `(.L_x_69) ;  /* 0x0000004800c88947 */ /* 0x002fea0003800000 */
.L_x_151:
[----:B------:R-:W-:Y:S01]  /*4750*/  NOP ;  /* 0x0000000000007918 */ /* 0x000fe20000000000 */
[----:B-1----:R-:W1:Y:S01]  /*4760*/  LDS R0, [UR6+0x14] ;  /* 0x00001406ff007984 */ /* 0x002e620008000800 */
[----:B------:R-:W-:Y:S01]  /*4770*/  LOP3.LUT R3, R9, 0xffff, RZ, 0xc0, !PT ;  /* 0x0000ffff09037812 */ /* 0x000fe200078ec0ff */
[----:B------:R-:W-:-:S03]  /*4780*/  IMAD.MOV.U32 R2, RZ, RZ, 0xffff ;  /* 0x0000ffffff027424 */ /* 0x000fc600078e00ff */
[----:B------:R-:W-:-:S04]  /*4790*/  SHF.R.U32.HI R3, RZ, 0x5, R3 ;  /* 0x00000005ff037819 */ /* 0x000fc80000011603 */
[----:B------:R-:W-:-:S04]  /*47a0*/  SHF.L.U32 R2, R2, R3, RZ ;  /* 0x0000000302027219 */ /* 0x000fc800000006ff */
[----:B-1----:R-:W-:-:S04]  /*47b0*/  LOP3.LUT R0, R0, R2, RZ, 0xc0, !PT ;  /* 0x0000000200007212 */ /* 0x002fc800078ec0ff */
[----:B------:R-:W-:Y:S01]  /*47c0*/  ISETP.NE.AND P0, PT, R0, R2, PT ;  /* 0x000000020000720c */ /* 0x000fe20003f05270 */
[----:B------:R-:W-:-:S05]  /*47d0*/  IMAD.MOV.U32 R0, RZ, RZ, 0x1 ;  /* 0x00000001ff007424 */ /* 0x000fca00078e00ff */
[----:B------:R-:W-:-:S07]  /*47e0*/  SHF.L.U32 R0, R0, R3, RZ ;  /* 0x0000000300007219 */ /* 0x000fce00000006ff */
[----:B------:R-:W-:Y:S05]  /*47f0*/  @P0 BRA `(.L_x_70) ;  /* 0x00000000005c0947 */ /* 0x000fea0003800000 */
[----:B------:R-:W1:Y:S02]  /*4800*/  LDS R3, [UR6+0x18] ;  /* 0x00001806ff037984 */ /* 0x000e640008000800 */
[----:B-1----:R-:W-:-:S04]  /*4810*/  LOP3.LUT R3, R3, R0, RZ, 0xc0, !PT ;  /* 0x0000000003037212 */ /* 0x002fc800078ec0ff */
[----:B------:R-:W-:-:S13]  /*4820*/  ISETP.NE.AND P0, PT, R3, R0, PT ;  /* 0x000000000300720c */ /* 0x000fda0003f05270 */
[----:B------:R-:W-:Y:S05]  /*4830*/  @P0 BRA `(.L_x_71) ;  /* 0x0000000000400947 */ /* 0x000fea0003800000 */
[----:B------:R-:W-:Y:S01]  /*4840*/  R2UR UR4, R2 ;  /* 0x00000000020472ca */ /* 0x000fe200000e0000 */
[----:B------:R-:W1:Y:S01]  /*4850*/  S2R R3, SR_LANEID ;  /* 0x0000000000037919 */ /* 0x000e620000000000 */
[----:B------:R-:W-:-:S04]  /*4860*/  LOP3.LUT R0, RZ, R0, RZ, 0x33, !PT ;  /* 0x00000000ff007212 */ /* 0x000fc800078e33ff */
[----:B------:R-:W2:Y:S07]  /*4870*/  REDUX UR7, R0 ;  /* 0x00000000000773c4 */ /* 0x000eae0000000000 */
[----:B------:R-:W-:-:S03]  /*4880*/  ULOP3.LUT UR5, URZ, UR4, URZ, 0x33, !UPT ;  /* 0x00000004ff057292 */ /* 0x000fc6000f8e33ff */
[----:B------:R-:W-:Y:S02]  /*4890*/  VOTEU.ANY UR4, UPT, PT ;  /* 0x0000000000047886 */ /* 0x000fe400038e0100 */
[----:B------:R-:W-:Y:S01]  /*48a0*/  UFLO.U32 UR4, UR4 ;  /* 0x00000004000472bd */ /* 0x000fe200080e0000 */
[----:B------:R-:W-:-:S04]  /*48b0*/  IMAD.U32 R2, RZ, RZ, UR5 ;  /* 0x00000005ff027e24 */ /* 0x000fc8000f8e00ff */
[----:B------:R-:W3:Y:S02]  /*48c0*/  REDUX UR8, R2 ;  /* 0x00000000020873c4 */ /* 0x000ee40000000000 */
[----:B------:R1:W-:Y:S01]  /*48d0*/  UTCATOMSWS.AND URZ, UR5 ;  /* 0x0000000500ff79e3 */ /* 0x0003e20008000000 */
[----:B--2---:R-:W-:Y:S01]  /*48e0*/  IMAD.U32 R0, RZ, RZ, UR7 ;  /* 0x00000007ff007e24 */ /* 0x004fe2000f8e00ff */
[----:B-1----:R-:W-:Y:S01]  /*48f0*/  ISETP.EQ.U32.AND P0, PT, R3, UR4, PT ;  /* 0x0000000403007c0c */ /* 0x002fe2000bf02070 */
[----:B---3--:R-:W-:-:S12]  /*4900*/  IMAD.U32 R2, RZ, RZ, UR8 ;  /* 0x00000008ff027e24 */ /* 0x008fd8000f8e00ff */
[----:B------:R1:W-:Y:S04]  /*4910*/  @P0 ATOMS.AND RZ, [UR6+0x14], R2 ;  /* 0x00001402ffff098c */ /* 0x0003e8000a800006 */
[----:B------:R1:W-:Y:S01]  /*4920*/  @P0 ATOMS.AND RZ, [UR6+0x18], R0 ;  /* 0x00001800ffff098c */ /* 0x0003e2000a800006 */
[----:B------:R-:W-:Y:S05]  /*4930*/  BRA `(.L_x_72) ;  /* 0x0000000000147947 */ /* 0x000fea0003800000 */
.L_x_71:
[----:B------:R-:W-:Y:S02]  /*4940*/  MOV R2, 0x4960 ;  /* 0x0000496000027802 */ /* 0x000fe40000000f00 */
[----:B----45:R-:W-:Y:S05]  /*4950*/  CALL.REL.NOINC `($__internal_0_$__cuda_sm10x_tcgen05_guardrail_trap_col_being_dealloced_not_returned_by_alloc) ;  /* 0x0000004800e87944 */ /* 0x030fea0003c00000 */
[----:B------:R-:W-:Y:S05]  /*4960*/  BRA `(.L_x_72) ;  /* 0x0000000000087947 */ /* 0x000fea0003800000 */
.L_x_70:
[----:B------:R-:W-:Y:S02]  /*4970*/  MOV R2, 0x4990 ;  /* 0x0000499000027802 */ /* 0x000fe40000000f00 */
[----:B----45:R-:W-:Y:S05]  /*4980*/  CALL.REL.NOINC `($__internal_2_$__cuda_sm10x_tcgen05_guardrail_trap_unallocated_columns_being_dealloced) ;  /* 0x0000004800f47944 */ /* 0x030fea0003c00000 */
.L_x_72:
[----:B------:R-:W-:Y:S01]  /*4990*/  NOP ;  /* 0x0000000000007918 */ /* 0x000fe20000000000 */
[----:B------:R-:W-:Y:S05]  /*49a0*/  EXIT ;  /* 0x000000000000794d */ /* 0x000fea0003800000 */
.L_x_56:
[----:B------:R-:W2:Y:S01]  /*49b0*/  LDCU UR5, c[0x0][0x384] ;  /* 0x00007080ff0577ac */ /* 0x000ea20008000800 */
[----:B------:R-:W-:Y:S02]  /*49c0*/  UISETP.NE.OR UP0, UPT, UR15, 0x3, !UP2 ;  /* 0x000000030f00788c */ /* 0x000fe4000d705670 */
[----:B--2---:R-:W-:-:S07]  /*49d0*/  UIADD3 UR5, UPT, UPT, UR5, 0x3f, URZ ;  /* 0x0000003f05057890 */ /* 0x004fce000fffe0ff */
[----:B------:R-:W-:Y:S05]  /*49e0*/  BRA.U UP0, `(.L_x_73) ;  /* 0x00000011009c7547 */ /* 0x000fea000b800000 */
[----:B------:R-:W2:Y:S01]  /*49f0*/  LDCU UR51, c[0x0][0x388] ;  /* 0x00007100ff3377ac */ /* 0x000ea20008000800 */
[----:B------:R-:W3:Y:S01]  /*4a00*/  S2UR UR14, SR_CgaCtaId ;  /* 0x00000000000e79c3 */ /* 0x000ee20000008800 */
[----:B------:R-:W-:Y:S01]  /*4a10*/  R2UR UR50, R131 ;  /* 0x00000000833272ca */ /* 0x000fe200000e0000 */
[----:B------:R-:W-:Y:S01]  /*4a20*/  IMAD.MOV.U32 R11, RZ, RZ, 0x1 ;  /* 0x00000001ff0b7424 */ /* 0x000fe200078e00ff */
[----:B------:R-:W-:Y:S01]  /*4a30*/  USHF.R.S32.HI UR4, URZ, 0x1f, UR5 ;  /* 0x0000001fff047899 */ /* 0x000fe20008011405 */
[----:B------:R-:W-:Y:S01]  /*4a40*/  R2UR UR45, R132 ;  /* 0x00000000842d72ca */ /* 0x000fe200000e0000 */
[----:B------:R-:W4:Y:S01]  /*4a50*/  LDCU UR18, c[0x0][0xc0c] ;  /* 0x00018180ff1277ac */ /* 0x000f220008000800 */
[----:B------:R-:W-:Y:S01]  /*4a60*/  IMAD.MOV.U32 R10, RZ, RZ, RZ ;  /* 0x000000ffff0a7224 */ /* 0x000fe200078e00ff */
[----:B------:R-:W-:Y:S01]  /*4a70*/  ULEA.HI UR4, UR4, UR5, URZ, 0x6 ;  /* 0x0000000504047291 */ /* 0x000fe2000f8f30ff */
[----:B------:R-:W1:Y:S03]  /*4a80*/  LDCU UR38, c[0x0][0x370] ;  /* 0x00006e00ff2677ac */ /* 0x000e660008000800 */
[----:B------:R-:W-:Y:S01]  /*4a90*/  USHF.R.S32.HI UR29, URZ, 0x6, UR4 ;  /* 0x00000006ff1d7899 */ /* 0x000fe20008011404 */
[----:B--2---:R-:W-:Y:S01]  /*4aa0*/  IMAD.U32 R0, RZ, RZ, UR51 ;  /* 0x00000033ff007e24 */ /* 0x004fe2000f8e00ff */
[----:B------:R-:W1:Y:S04]  /*4ab0*/  LDCU.128 UR32, c[0x0][0xc10] ;  /* 0x00018200ff2077ac */ /* 0x000e680008000c00 */
[----:B------:R-:W-:Y:S01]  /*4ac0*/  IMAD.U32 R5, RZ, RZ, UR29 ;  /* 0x0000001dff057e24 */ /* 0x000fe2000f8e00ff */
[----:B------:R-:W-:Y:S01]  /*4ad0*/  IABS R0, R0 ;  /* 0x0000000000007213 */ /* 0x000fe20000000000 */
[----:B------:R-:W2:Y:S03]  /*4ae0*/  LDCU UR4, c[0x0][0xc30] ;  /* 0x00018600ff0477ac */ /* 0x000ea60008000800 */
[----:B------:R-:W-:Y:S01]  /*4af0*/  IABS R2, R5 ;  /* 0x0000000500027213 */ /* 0x000fe20000000000 */
[----:B------:R-:W3:Y:S01]  /*4b00*/  LDCU UR37, c[0x0][0x374] ;  /* 0x00006e80ff2577ac */ /* 0x000ee20008000800 */
[----:B------:R-:W-:-:S02]  /*4b10*/  R2UR UR27, R0 ;  /* 0x00000000001b72ca */ /* 0x000fc400000e0000 */
[----:B------:R-:W-:Y:S01]  /*4b20*/  R2UR UR28, R2 ;  /* 0x00000000021c72ca */ /* 0x000fe200000e0000 */
[----:B------:R-:W3:Y:S01]  /*4b30*/  LDCU.64 UR8, c[0x0][0x348] ;  /* 0x00006900ff0877ac */ /* 0x000ee20008000a00 */
[----:B------:R-:W3:Y:S01]  /*4b40*/  LDC.64 R2, c[0x0][0x988] ;  /* 0x00026200ff027b82 */ /* 0x000ee20000000a00 */
[----:B------:R-:W-:Y:S01]  /*4b50*/  IABS R5, R5 ;  /* 0x0000000500057213 */ /* 0x000fe20000000000 */
[----:B------:R-:W3:Y:S04]  /*4b60*/  LDCU UR53, c[0x0][0xc20] ;  /* 0x00018400ff3577ac */ /* 0x000ee80008000800 */
[----:B------:R-:W-:Y:S01]  /*4b70*/  IMAD.MOV R5, RZ, RZ, -R5 ;  /* 0x000000ffff057224 */ /* 0x000fe200078e0a05 */
[----:B------:R-:W3:Y:S02]  /*4b80*/  LDCU UR36, c[0x0][0x38c] ;  /* 0x00007180ff2477ac */ /* 0x000ee40008000800 */
[----:B------:R-:W3:Y:S01]  /*4b90*/  I2F.RP R0, UR27 ;  /* 0x0000001b00007d06 */ /* 0x000ee20008209400 */
[----:B----4-:R-:W-:Y:S01]  /*4ba0*/  UISETP.NE.AND UP2, UPT, UR18, 0x1, UPT ;  /* 0x000000011200788c */ /* 0x010fe2000bf45270 */
[----:B------:R-:W-:Y:S01]  /*4bb0*/  R2UR UR48, R5 ;  /* 0x00000000053072ca */ /* 0x000fe200000e0000 */
[----:B--2---:R-:W-:-:S02]  /*4bc0*/  UISETP.NE.AND UP2, UPT, UR4, 0x1, UPT ;  /* 0x000000010400788c */ /* 0x004fc4000bf45270 */
[----:B-1----:R-:W-:-:S03]  /*4bd0*/  UIMAD.WIDE.U32 UR10, UR38, UR32, URZ ;  /* 0x00000020260a72a5 */ /* 0x002fc6000f8e00ff */
[----:B------:R-:W1:Y:S01]  /*4be0*/  I2F.RP R4, UR28 ;  /* 0x0000001c00047d06 */ /* 0x000e620008209400 */
[----:B------:R-:W-:Y:S01]  /*4bf0*/  UMOV UR19, 0x400 ;  /* 0x0000040000137882 */ /* 0x000fe20000000000 */
[----:B---3--:R-:W-:Y:S02]  /*4c00*/  UIMAD.WIDE.U32 UR12, UR37, UR35, URZ ;  /* 0x00000023250c72a5 */ /* 0x008fe4000f8e00ff */
[----:B------:R-:W-:Y:S02]  /*4c10*/  ULEA UR19, UR14, UR19, 0x18 ;  /* 0x000000130e137291 */ /* 0x000fe4000f8ec0ff */
[----:B------:R-:W-:Y:S01]  /*4c20*/  UISETP.NE.AND UP0, UPT, UR39, 0x1, UPT ;  /* 0x000000012700788c */ /* 0x000fe2000bf05270 */
[----:B------:R-:W-:Y:S01]  /*4c30*/  ISETP.NE.U32.AND P0, PT, R2, RZ, PT ;  /* 0x000000ff0200720c */ /* 0x000fe20003f05070 */
[----:B------:R-:W2:Y:S01]  /*4c40*/  MUFU.RCP R0, R0 ;  /* 0x0000000000007308 */ /* 0x000ea20000001000 */
[----:B------:R-:W-:Y:S02]  /*4c50*/  UIADD3 UR30, UP0, UPT, UR8, 0x680, URZ ;  /* 0x00000680081e7890 */ /* 0x000fe4000ff1e0ff */
[----:B------:R-:W-:Y:S01]  /*4c60*/  ISETP.NE.AND.EX P0, PT, R3, RZ, PT, P0 ;  /* 0x000000ff0300720c */ /* 0x000fe20003f05300 */
[----:B------:R-:W-:Y:S01]  /*4c70*/  UIADD3 UR49, UPT, UPT, UR19, 0x110, URZ ;  /* 0x0000011013317890 */ /* 0x000fe2000fffe0ff */
[----:B------:R-:W3:Y:S01]  /*4c80*/  LDC.64 R2, c[0x0][0x990] ;  /* 0x00026400ff027b82 */ /* 0x000ee20000000a00 */
[----:B------:R-:W-:-:S02]  /*4c90*/  UIADD3 UR46, UPT, UPT, UR19, 0x138, URZ ;  /* 0x00000138132e7890 */ /* 0x000fc4000fffe0ff */
[----:B-1----:R-:W1:Y:S01]  /*4ca0*/  MUFU.RCP R4, R4 ;  /* 0x0000000400047308 */ /* 0x002e620000001000 */
[----:B------:R-:W-:Y:S01]  /*4cb0*/  UISETP.GE.AND UP1, UPT, UR39, 0x1, UPT ;  /* 0x000000012700788c */ /* 0x000fe2000bf26270 */
[----:B------:R-:W-:Y:S01]  /*4cc0*/  UMOV UR42, UR13 ;  /* 0x0000000d002a7c82 */ /* 0x000fe20008000000 */
[----:B------:R-:W-:Y:S02]  /*4cd0*/  UISETP.NE.AND UP1, UPT, UR34, 0x1, UPT ;  /* 0x000000012200788c */ /* 0x000fe4000bf25270 */
[----:B------:R-:W-:Y:S02]  /*4ce0*/  UIADD3.X UR31, UPT, UPT, URZ, UR9, URZ, UP0, !UPT ;  /* 0x00000009ff1f7290 */ /* 0x000fe400087fe4ff */
[----:B------:R-:W-:Y:S01]  /*4cf0*/  UPLOP3.LUT UP4, UPT, UPT, UPT, UPT, 0x40, 0x4 ;  /* 0x000000000004789c */ /* 0x000fe20003f8e870 */
[----:B--2---:R-:W-:Y:S01]  /*4d00*/  VIADD R0, R0, 0xffffffe ;  /* 0x0ffffffe00007836 */ /* 0x004fe20000000000 */
[----:B------:R-:W2:Y:S01]  /*4d10*/  LDCU.64 UR16, c[0x0][0xc28] ;  /* 0x00018500ff1077ac */ /* 0x000ea20008000a00 */
[----:B------:R-:W-:-:S04]  /*4d20*/  UIADD3 UR8, UPT, UPT, UR19, 0x200, URZ ;  /* 0x0000020013087890 */ /* 0x000fc8000fffe0ff */
[----:B------:R-:W4:Y:S01]  /*4d30*/  F2I.FTZ.U32.TRUNC.NTZ R0, R0 ;  /* 0x0000000000007305 */ /* 0x000f22000021f000 */
[----:B------:R-:W-:Y:S01]  /*4d40*/  UIADD3 UR9, UPT, UPT, UR19, 0x110, URZ ;  /* 0x0000011013097890 */ /* 0x000fe2000fffe0ff */
[----:B-1----:R-:W-:Y:S01]  /*4d50*/  VIADD R4, R4, 0xffffffe ;  /* 0x0ffffffe04047836 */ /* 0x002fe20000000000 */
[----:B------:R-:W-:Y:S02]  /*4d60*/  UPRMT UR49, UR14, 0x654, UR49 ;  /* 0x000006540e317896 */ /* 0x000fe40008000031 */
[----:B------:R-:W-:Y:S02]  /*4d70*/  UPRMT UR46, URZ, 0x654, UR46 ;  /* 0x00000654ff2e7896 */ /* 0x000fe4000800002e */
[----:B------:R-:W-:Y:S01]  /*4d80*/  USHF.R.U32.HI UR43, URZ, UR33, UR11 ;  /* 0x00000021ff2b7299 */ /* 0x000fe2000801160b */
[----:B------:R-:W1:Y:S01]  /*4d90*/  F2I.FTZ.U32.TRUNC.NTZ R4, R4 ;  /* 0x0000000400047305 */ /* 0x000e62000021f000 */
[----:B------:R-:W-:Y:S02]  /*4da0*/  USHF.R.U32.HI UR42, URZ, UR53, UR42 ;  /* 0x00000035ff2a7299 */ /* 0x000fe4000801162a */
[----:B------:R-:W-:-:S02]  /*4db0*/  UISETP.NE.AND UP1, UPT, UR51, URZ, UPT ;  /* 0x000000ff3300728c */ /* 0x000fc4000bf25270 */
[----:B------:R-:W-:Y:S01]  /*4dc0*/  UISETP.NE.AND UP0, UPT, UR36, URZ, UPT ;  /* 0x000000ff2400728c */ /* 0x000fe2000bf05270 */
[----:B----4-:R-:W-:Y:S01]  /*4dd0*/  R2UR UR7, R0 ;  /* 0x00000000000772ca */ /* 0x010fe200000e0000 */
[----:B------:R-:W-:Y:S01]  /*4de0*/  UISETP.NE.AND UP6, UPT, UR29, URZ, UPT ;  /* 0x000000ff1d00728c */ /* 0x000fe2000bfc5270 */
[----:B------:R-:W-:Y:S01]  /*4df0*/  VOTEU.ANY UP5, P0 ;  /* 0x0000000000ff7886 */ /* 0x000fe200000a0100 */
[----:B-1----:R-:W-:-:S10]  /*4e00*/  R2UR UR5, R4 ;  /* 0x00000000040572ca */ /* 0x002fd400000e0000 */
[----:B------:R-:W-:-:S04]  /*4e10*/  UIADD3 UR4, UPT, UPT, URZ, -UR7, URZ ;  /* 0x80000007ff047290 */ /* 0x000fc8000fffe0ff */
[----:B------:R-:W-:-:S03]  /*4e20*/  UIMAD UR40, UR4, UR27, URZ ;  /* 0x0000001b042872a4 */ /* 0x000fc6000f8e02ff */
[----:B------:R-:W-:Y:S01]  /*4e30*/  UMOV UR4, URZ ;  /* 0x000000ff00047c82 */ /* 0x000fe20008000000 */
[----:B------:R-:W-:-:S04]  /*4e40*/  UIADD3 UR6, UPT, UPT, URZ, -UR5, URZ ;  /* 0x80000005ff067290 */ /* 0x000fc8000fffe0ff */
[----:B------:R-:W-:-:S03]  /*4e50*/  UIMAD UR10, UR6, UR28, URZ ;  /* 0x0000001c060a72a4 */ /* 0x000fc6000f8e02ff */
[----:B------:R-:W-:Y:S01]  /*4e60*/  UMOV UR6, URZ ;  /* 0x000000ff00067c82 */ /* 0x000fe20008000000 */
[----:B------:R-:W-:Y:S02]  /*4e70*/  UIMAD.WIDE.U32 UR4, UR5, UR10, UR4 ;  /* 0x0000000a050472a5 */ /* 0x000fe4000f8e0004 */
[----:B------:R-:W-:-:S07]  /*4e80*/  UIMAD.WIDE.U32 UR40, UR7, UR40, UR6 ;  /* 0x00000028072872a5 */ /* 0x000fce000f8e0006 */
[----:B------:R-:W-:Y:S01]  /*4e90*/  UMOV UR40, UR41 ;  /* 0x0000002900287c82 */ /* 0x000fe20008000000 */
[----:B--23--:R-:W-:-:S05]  /*4ea0*/  UMOV UR41, UR5 ;  /* 0x0000000500297c82 */ /* 0x00cfca0008000000 */
.L_x_83:
[----:B------:R-:W-:Y:S04]  /*4eb0*/  SHF.L.U32 R4, R10, 0x1f, RZ ;  /* 0x0000001f0a047819 */ /* 0x000fe800000006ff */
[----:B-1----:R-:W1:Y:S02]  /*4ec0*/  SYNCS.PHASECHK.TRANS64.TRYWAIT P0, [UR19+0x130], R4 ;  /* 0x00013004ff0075a7 */ /* 0x002e640008001113 */
[----:B-1----:R-:W-:Y:S05]  /*4ed0*/  @!P0 BRA `(.L_x_74) ;  /* 0x0000004000fc8947 */ /* 0x002fea0003800000 */
.L_x_153:
[----:B-1----:R-:W1:Y:S01]  /*4ee0*/  LDS.128 R4, [UR19+0x170] ;  /* 0x00017013ff047984 */ /* 0x002e620008000c00 */
[----:B------:R-:W-:Y:S01]  /*4ef0*/  UISETP.GE.AND UP0, UPT, UR39, 0x1, UPT ;  /* 0x000000012700788c */ /* 0x000fe2000bf06270 */
[----:B------:R-:W-:Y:S01]  /*4f00*/  @!PT LDS RZ, [RZ] ;  /* 0x00000000fffff984 */ /* 0x000fe20000000800 */
[----:B------:R-:W-:Y:S01]  /*4f10*/  @!PT LDS RZ, [RZ] ;  /* 0x00000000fffff984 */ /* 0x000fe20000000800 */
[----:B------:R-:W-:Y:S01]  /*4f20*/  @!PT LDS RZ, [RZ] ;  /* 0x00000000fffff984 */ /* 0x000fe20000000800 */
[----:B------:R-:W-:Y:S01]  /*4f30*/  @!PT LDS RZ, [RZ] ;  /* 0x00000000fffff984 */ /* 0x000fe20000000800 */
[----:B------:R2:W-:Y:S06]  /*4f40*/  MEMBAR.ALL.CTA ;  /* 0x0000000000007992 */ /* 0x0005ec0000008000 */
[----:B--2---:R-:W2:Y:S02]  /*4f50*/  FENCE.VIEW.ASYNC.S ;  /* 0x00000000000073c6 */ /* 0x004ea40000000000 */
[----:B--2---:R-:W-:Y:S01]  /*4f60*/  SYNCS.ARRIVE.TRANS64.RED.A1T0 RZ, [UR46], RZ ;  /* 0x000000ffffff79a7 */ /* 0x004fe2000810042e */
[----:B-1----:R-:W-:Y:S11]  /*4f70*/  LOP3.LUT P0, RZ, R6, 0x1, RZ, 0xc0, !PT ;  /* 0x0000000106ff7812 */ /* 0x002ff6000780c0ff */
[----:B------:R-:W-:Y:S02]  /*4f80*/  @!UPT UIADD3 URZ, UPT, UPT, URZ, URZ, URZ ;  /* 0x000000fffffff290 */ /* 0x000fe4000fffe0ff */
[----:B------:R-:W-:Y:S01]  /*4f90*/  VOTEU.ANY UP1, P0 ;  /* 0x0000000000ff7886 */ /* 0x000fe20000020100 */
[----:B------:R-:W-:Y:S11]  /*4fa0*/  PLOP3.LUT P0, PT, PT, PT, UP1, 0x80, 0x8 ;  /* 0x000000000008781c */ /* 0x000ff60003f0f018 */
[----:B------:R-:W-:Y:S02]  /*4fb0*/  @!UPT UIADD3 URZ, UPT, UPT, URZ, URZ, URZ ;  /* 0x000000fffffff290 */ /* 0x000fe4000fffe0ff */
[----:B------:R-:W-:Y:S02]  /*4fc0*/  @P0 MOV R8, R4 ;  /* 0x0000000400080202 */ /* 0x000fe40000000f00 */
[----:B------:R-:W-:Y:S02]  /*4fd0*/  @P0 LOP3.LUT R0, R5, 0xffff, RZ, 0xc0, !PT ;  /* 0x0000ffff05000812 */ /* 0x000fe400078ec0ff */
[----:B------:R-:W-:Y:S02]  /*4fe0*/  @P0 R2UR UR5, R8 ;  /* 0x00000000080502ca */ /* 0x000fe400000e0000 */
[----:B------:R-:W-:Y:S11]  /*4ff0*/  @P0 R2UR UR4, R0 ;  /* 0x00000000000402ca */ /* 0x000ff600000e0000 */
[----:B------:R-:W-:Y:S02]  /*5000*/  @UP1 UMOV UR15, UR5 ;  /* 0x00000005000f1c82 */ /* 0x000fe40008000000 */
[----:B------:R-:W-:Y:S01]  /*5010*/  @UP1 UMOV UR7, UR4 ;  /* 0x0000000400071c82 */ /* 0x000fe20008000000 */
[----:B------:R-:W-:Y:S05]  /*5020*/  BRA.U !UP0, `(.L_x_75) ;  /* 0x0000000108c07547 */ /* 0x000fea000b800000 */
[----:B------:R-:W-:Y:S02]  /*5030*/  UIMAD.WIDE.U32 UR12, UR7, UR35, URZ ;  /* 0x00000023070c72a5 */ /* 0x000fe4000f8e00ff */
[----:B------:R-:W-:Y:S02]  /*5040*/  UP2UR UR14, UPR, URZ, 0x4 ;  /* 0x00000004ff0e7883 */ /* 0x000fe40008000000 */
[----:B------:R-:W-:Y:S02]  /*5050*/  UISETP.NE.AND UP2, UPT, UR34, 0x1, UPT ;  /* 0x000000012200788c */ /* 0x000fe4000bf45270 */
[----:B------:R-:W-:Y:S02]  /*5060*/  UIMAD.WIDE.U32 UR20, UR15, UR32, URZ ;  /* 0x000000200f1472a5 */ /* 0x000fe4000f8e00ff */
[----:B------:R-:W-:Y:S02]  /*5070*/  USEL UR4, UR37, UR42, !UP2 ;  /* 0x0000002a25047287 */ /* 0x000fe4000d000000 */
[----:B------:R-:W-:Y:S02]  /*5080*/  UISETP.NE.AND UP0, UPT, UR18, 0x1, UPT ;  /* 0x000000011200788c */ /* 0x000fe4000bf05270 */
[----:B------:R-:W-:Y:S02]  /*5090*/  UP2UR UR26, UPR, URZ, 0x2 ;  /* 0x00000002ff1a7883 */ /* 0x000fe40008000000 */
[----:B------:R-:W-:Y:S02]  /*50a0*/  UISETP.NE.AND UP1, UPT, UR39, 0x1, UPT ;  /* 0x000000012700788c */ /* 0x000fe4000bf25270 */
[----:B------:R-:W-:Y:S02]  /*50b0*/  UIMAD.WIDE.U32 UR22, UR4, UR16, URZ ;  /* 0x00000010041672a5 */ /* 0x000fe4000f8e00ff */
[----:B------:R-:W-:Y:S01]  /*50c0*/  USEL UR10, UR38, UR43, !UP0 ;  /* 0x0000002b260a7287 */ /* 0x000fe2000c000000 */
[----:B------:R-:W-:Y:S02]  /*50d0*/  UMOV UR5, UR13 ;  /* 0x0000000d00057c82 */ /* 0x000fe40008000000 */
[----:B------:R-:W-:Y:S02]  /*50e0*/  USHF.R.U32.HI UR6, URZ, UR53, UR5 ;  /* 0x00000035ff067299 */ /* 0x000fe40008011605 */
[----:B------:R-:W-:Y:S02]  /*50f0*/  UIMAD.WIDE.U32 UR24, UR10, UR16, URZ ;  /* 0x000000100a1872a5 */ /* 0x000fe4000f8e00ff */
[----:B------:R-:W-:Y:S02]  /*5100*/  USEL UR6, UR7, UR6, !UP2 ;  /* 0x0000000607067287 */ /* 0x000fe4000d000000 */
[----:B------:R-:W-:Y:S02]  /*5110*/  UISETP.NE.AND UP2, UPT, UR14, URZ, UPT ;  /* 0x000000ff0e00728c */ /* 0x000fe4000bf45270 */
[----:B------:R-:W-:Y:S01]  /*5120*/  UIMAD.WIDE.U32 UR12, UR6, UR16, URZ ;  /* 0x00000010060c72a5 */ /* 0x000fe2000f8e00ff */
[----:B------:R-:W-:Y:S02]  /*5130*/  UMOV UR5, UR21 ;  /* 0x0000001500057c82 */ /* 0x000fe40008000000 */
[----:B------:R-:W-:Y:S03]  /*5140*/  USHF.R.U32.HI UR11, URZ, UR33, UR5 ;  /* 0x00000021ff0b7299 */ /* 0x000fe60008011605 */
[----:B------:R-:W-:Y:S02]  /*5150*/  UMOV UR5, UR23 ;  /* 0x0000001700057c82 */ /* 0x000fe40008000000 */
[----:B------:R-:W-:Y:S03]  /*5160*/  @UP1 USHF.R.U32.HI UR4, URZ, UR17, UR5 ;  /* 0x00000011ff041299 */ /* 0x000fe60008011605 */
[----:B------:R-:W-:Y:S01]  /*5170*/  UMOV UR5, UR25 ;  /* 0x0000001900057c82 */ /* 0x000fe20008000000 */
[----:B------:R-:W-:Y:S02]  /*5180*/  UIMAD UR4, UR39, UR4, URZ ;  /* 0x00000004270472a4 */ /* 0x000fe4000f8e02ff */
[----:B------:R-:W-:Y:S02]  /*5190*/  @UP1 USHF.R.U32.HI UR10, URZ, UR17, UR5 ;  /* 0x00000011ff0a1299 */ /* 0x000fe40008011605 */
[----:B------:R-:W-:Y:S02]  /*51a0*/  USEL UR5, UR15, UR11, !UP0 ;  /* 0x0000000b0f057287 */ /* 0x000fe4000c000000 */
[----:B------:R-:W-:Y:S02]  /*51b0*/  UIMAD UR11, UR39, UR10, URZ ;  /* 0x0000000a270b72a4 */ /* 0x000fe4000f8e02ff */
[----:B------:R-:W-:Y:S03]  /*51c0*/  UISETP.GE.AND UP0, UPT, UR6, UR4, UPT ;  /* 0x000000040600728c */ /* 0x000fe6000bf06270 */
[----:B------:R-:W-:Y:S01]  /*51d0*/  UMOV UR4, UR13 ;  /* 0x0000000d00047c82 */ /* 0x000fe20008000000 */
[----:B------:R-:W-:Y:S02]  /*51e0*/  UISETP.GE.OR UP0, UPT, UR5, UR11, UP0 ;  /* 0x0000000b0500728c */ /* 0x000fe40008706670 */
[----:B------:R-:W-:Y:S02]  /*51f0*/  USHF.R.U32.HI UR4, URZ, UR17, UR4 ;  /* 0x00000011ff047299 */ /* 0x000fe40008011604 */
[----:B------:R-:W-:Y:S02]  /*5200*/  UIMAD.WIDE.U32 UR12, UR5, UR16, URZ ;  /* 0x00000010050c72a5 */ /* 0x000fe4000f8e00ff */
[----:B------:R-:W-:Y:S04]  /*5210*/  USEL UR14, UR6, UR4, !UP1 ;  /* 0x00000004060e7287 */ /* 0x000fe8000c800000 */
[----:B------:R-:W-:Y:S01]  /*5220*/  UIADD3 UR11, UPT, UPT, -UR14, URZ, URZ ;  /* 0x000000ff0e0b7290 */ /* 0x000fe2000fffe1ff */
[----:B------:R-:W-:Y:S02]  /*5230*/  @!UP0 UMOV UR4, UR13 ;  /* 0x0000000d00048c82 */ /* 0x000fe40008000000 */
[----:B------:R-:W-:Y:S02]  /*5240*/  @!UP0 USHF.R.U32.HI UR4, URZ, UR17, UR4 ;  /* 0x00000011ff048299 */ /* 0x000fe40008011604 */
[----:B------:R-:W-:Y:S02]  /*5250*/  UIMAD UR11, UR39, UR11, UR6 ;  /* 0x0000000b270b72a4 */ /* 0x000fe4000f8e0206 */
[----:B------:R-:W-:Y:S02]  /*5260*/  @!UP0 USEL UR4, UR5, UR4, !UP1 ;  /* 0x0000000405048287 */ /* 0x000fe4000c800000 */
[----:B------:R-:W-:Y:S02]  /*5270*/  UISETP.NE.AND UP1, UPT, UR26, URZ, UPT ;  /* 0x000000ff1a00728c */ /* 0x000fe4000bf25270 */
[----:B------:R-:W-:Y:S02]  /*5280*/  @!UP0 UIMAD UR11, UR10, UR11, UR4 ;  /* 0x0000000b0a0b82a4 */ /* 0x000fe4000f8e0204 */
[----:B------:R-:W-:Y:S02]  /*5290*/  @!UP0 UIADD3 UR12, UPT, UPT, UR14, -UR4, URZ ;  /* 0x800000040e0c8290 */ /* 0x000fe4000fffe0ff */
[----:B------:R-:W-:Y:S02]  /*52a0*/  UIADD3 UR4, UPT, UPT, -UR5, URZ, URZ ;  /* 0x000000ff05047290 */ /* 0x000fe4000fffe1ff */
[----:B------:R-:W-:Y:S02]  /*52b0*/  UIADD3 UR10, UPT, UPT, -UR6, URZ, URZ ;  /* 0x000000ff060a7290 */ /* 0x000fe4000fffe1ff */
[----:B------:R-:W-:Y:S02]  /*52c0*/  @!UP0 UIMAD UR6, UR12, UR39, UR5 ;  /* 0x000000270c0682a4 */ /* 0x000fe4000f8e0205 */
[----:B------:R-:W-:Y:S02]  /*52d0*/  UIMAD UR15, UR18, UR4, UR15 ;  /* 0x00000004120f72a4 */ /* 0x000fe4000f8e020f */
[----:B------:R-:W-:Y:S01]  /*52e0*/  UIMAD UR7, UR34, UR10, UR7 ;  /* 0x0000000a220772a4 */ /* 0x000fe2000f8e0207 */
[----:B------:R-:W-:Y:S02]  /*52f0*/  @!UP0 UMOV UR5, UR11 ;  /* 0x0000000b00058c82 */ /* 0x000fe40008000000 */
[----:B------:R-:W-:Y:S02]  /*5300*/  UIMAD UR15, UR5, UR18, UR15 ;  /* 0x00000012050f72a4 */ /* 0x000fe4000f8e020f */
[----:B------:R-:W-:Y:S11]  /*5310*/  UIMAD UR7, UR6, UR34, UR7 ;  /* 0x00000022060772a4 */ /* 0x000ff6000f8e0207 */
[----:B------:R-:W-:Y:S01]  /*5320*/  @!UPT UIADD3 URZ, UPT, UPT, URZ, URZ, URZ ;  /* 0x000000fffffff290 */ /* 0x000fe2000fffe0ff */
.L_x_75:
[----:B------:R-:W1:Y:S01]  /*5330*/  @!UP2 LDCU.128 UR20, c[0x0][0xc10] ;  /* 0x00018200ff14a7ac */ /* 0x000e620008000c00 */
[C---:B------:R-:W-:Y:S02]  /*5340*/  ISETP.NE.U32.AND P2, PT, R2.reuse, RZ, PT ;  /* 0x000000ff0200720c */ /* 0x040fe40003f45070 */
[----:B------:R-:W-:Y:S02]  /*5350*/  ISETP.NE.U32.AND P1, PT, R2, RZ, PT ;  /* 0x000000ff0200720c */ /* 0x000fe40003f25070 */
[C---:B------:R-:W-:Y:S02]  /*5360*/  ISETP.NE.AND.EX P2, PT, R3.reuse, RZ, PT, P2 ;  /* 0x000000ff0300720c */ /* 0x040fe40003f45320 */
[----:B------:R-:W-:Y:S01]  /*5370*/  ISETP.NE.AND.EX P1, PT, R3, RZ, PT, P1 ;  /* 0x000000ff0300720c */ /* 0x000fe20003f25310 */
[----:B------:R-:W2:Y:S01]  /*5380*/  @!UP2 LDCU UR5, c[0x0][0xc0c] ;  /* 0x00018180ff05a7ac */ /* 0x000ea20008000800 */
[----:B------:R-:W-:Y:S01]  /*5390*/  SHF.L.U32 R8, R11, 0x1f, RZ ;  /* 0x0000001f0b087819 */ /* 0x000fe200000006ff */
[----:B-1----:R-:W-:Y:S07]  /*53a0*/  UIMAD.WIDE.U32 UR10, UR15, UR20, URZ ;  /* 0x000000140f0a72a5 */ /* 0x002fee000f8e00ff */
[----:B------:R-:W-:Y:S01]  /*53b0*/  @!UP2 UMOV UR4, UR11 ;  /* 0x0000000b0004ac82 */ /* 0x000fe20008000000 */
[----:B--2---:R-:W-:Y:S02]  /*53c0*/  @!UP2 UISETP.NE.AND UP0, UPT, UR5, 0x1, UPT ;  /* 0x000000010500a88c */ /* 0x004fe4000bf05270 */
[----:B------:R-:W-:Y:S02]  /*53d0*/  @!UP2 USHF.R.U32.HI UR4, URZ, UR21, UR4 ;  /* 0x00000015ff04a299 */ /* 0x000fe40008011604 */
[----:B------:R-:W-:Y:S02]  /*53e0*/  UIMAD.WIDE.U32 UR10, UR7, UR23, URZ ;  /* 0x00000017070a72a5 */ /* 0x000fe4000f8e00ff */
[----:B------:R-:W-:Y:S02]  /*53f0*/  @!UP2 USEL UR12, UR15, UR4, !UP0 ;  /* 0x000000040f0ca287 */ /* 0x000fe4000c000000 */
[----:B------:R-:W-:Y:S03]  /*5400*/  @!UP2 UISETP.NE.AND UP0, UPT, UR22, 0x1, UPT ;  /* 0x000000011600a88c */ /* 0x000fe6000bf05270 */
[----:B------:R-:W-:Y:S02]  /*5410*/  @!UP2 UMOV UR6, UR11 ;  /* 0x0000000b0006ac82 */ /* 0x000fe40008000000 */
[----:B------:R-:W1:Y:S02]  /*5420*/  @!UP2 LDCU UR4, c[0x0][0xc20] ;  /* 0x00018400ff04a7ac */ /* 0x000e640008000800 */
[----:B-1----:R-:W-:Y:S04]  /*5430*/  @!UP2 USHF.R.U32.HI UR6, URZ, UR4, UR6 ;  /* 0x00000004ff06a299 */ /* 0x002fe80008011606 */
[----:B------:R-:W-:Y:S04]  /*5440*/  @!UP2 USEL UR6, UR7, UR6, !UP0 ;  /* 0x000000060706a287 */ /* 0x000fe8000c000000 */
[----:B------:R-:W-:Y:S02]  /*5450*/  @!UP2 UIADD3 UR4, UPT, UPT, -UR12, UR6, URZ ;  /* 0x000000060c04a290 */ /* 0x000fe4000fffe1ff */
[----:B------:R-:W-:Y:S02]  /*5460*/  @!UP2 UIADD3 UR6, UPT, UPT, UR12, -UR6, URZ ;  /* 0x800000060c06a290 */ /* 0x000fe4000fffe0ff */
[----:B------:R-:W-:Y:S02]  /*5470*/  @!UP2 UIMAD UR15, UR4, UR5, UR15 ;  /* 0x00000005040fa2a4 */ /* 0x000fe4000f8e020f */
[----:B------:R-:W-:Y:S01]  /*5480*/  @!UP2 UIMAD UR7, UR6, UR22, UR7 ;  /* 0x000000160607a2a4 */ /* 0x000fe2000f8e0207 */
[----:B------:R-:W-:Y:S11]  /*5490*/  BRA.U UP4, `(.L_x_76) ;  /* 0x0000000104107547 */ /* 0x000ff6000b800000 */
[----:B------:R-:W-:Y:S04]  /*54a0*/  MOV R9, UR52 ;  /* 0x0000003400097c02 */ /* 0x000fe80008000f00 */
[----:B------:R-:W-:Y:S04]  /*54b0*/  SHF.L.U32 R9, R9, 0x1f, RZ ;  /* 0x0000001f09097819 */ /* 0x000fe800000006ff */
[----:B------:R-:W1:Y:S02]  /*54c0*/  SYNCS.PHASECHK.TRANS64.TRYWAIT P3, [UR19+0x128], R9 ;  /* 0x00012809ff0075a7 */ /* 0x000e640008061113 */
[----:B-1----:R-:W-:Y:S05]  /*54d0*/  @!P3 BRA `(.L_x_77) ;  /* 0x0000003c0094b947 */ /* 0x002fea0003800000 */
.L_x_76:
[----:B------:R-:W-:Y:S05]  /*54e0*/  @!P2 BRA `(.L_x_78) ;  /* 0x000000000030a947 */ /* 0x000fea0003800000 */
[----:B------:R-:W-:Y:S01]  /*54f0*/  UPLOP3.LUT UP3, UPT, UPT, UPT, UP5, 0x80, 0x8 ;  /* 0x000000000008789c */ /* 0x000fe20003f6f050 */
[----:B------:R-:W-:Y:S01]  /*5500*/  HFMA2 R139, -RZ, RZ, 0, 5.9604644775390625e-08 ;  /* 0x00000001ff8b7431 */ /* 0x000fe200000001ff */
[----:B------:R-:W2:Y:S04]  /*5510*/  LDCU.64 UR4, c[0x0][0x358] ;  /* 0x00006b00ff0477ac */ /* 0x000ea80008000a00 */
[----:B------:R-:W-:Y:S11]  /*5520*/  PLOP3.LUT P2, PT, PT, PT, UP3, 0x80, 0x8 ;  /* 0x000000000008781c */ /* 0x000ff60003f4f038 */
[----:B------:R-:W-:Y:S02]  /*5530*/  @!UPT UIADD3 URZ, UPT, UPT, URZ, URZ, URZ ;  /* 0x000000fffffff290 */ /* 0x000fe4000fffe0ff */
[----:B------:R-:W3:Y:S01]  /*5540*/  @P2 LDC.64 R12, c[0x0][0x988] ;  /* 0x00026200ff0c2b82 */ /* 0x000ee20000000a00 */
[----:B-1----:R-:W-:Y:S04]  /*5550*/  @P2 IMAD R0, R16, R2, RZ ;  /* 0x0000000210002224 */ /* 0x002fe800078e02ff */
[----:B---3--:R-:W-:Y:S01]  /*5560*/  @P2 IMAD.WIDE R12, R0, 0x4, R12 ;  /* 0x00000004000c2825 */ /* 0x008fe200078e020c */
[----:B------:R-:W-:Y:S04]  /*5570*/  MOV R0, 0x1 ;  /* 0x0000000100007802 */ /* 0x000fe80000000f00 */
[----:B--2--5:R2:W5:Y:S01]  /*5580*/  @P2 LDG.E R71, desc[UR4][R12.64] ;  /* 0x000000040c472981 */ /* 0x024562000c1e1900 */
[----:B------:R-:W-:Y:S01]  /*5590*/  @!P2 PRMT R139, R0, 0x7610, R139 ;  /* 0x00007610008ba816 */ /* 0x000fe2000000008b */
[----:B--2---:R-:W3:Y:S06]  /*55a0*/  @!P2 LDC R71, c[0x0][0x980] ;  /* 0x00026000ff47ab82 */ /* 0x004eec0000000800 */
.L_x_78:
[----:B---3-5:R-:W-:Y:S01]  /*55b0*/  @!P1 FSETP.EQ.AND P2, PT, R71, RZ, PT ;  /* 0x000000ff4700920b */ /* 0x028fe20003f42000 */
[----:B------:R-:W-:Y:S01]  /*55c0*/  @!UPT UIADD3 URZ, UPT, UPT, URZ, URZ, URZ ;  /* 0x000000fffffff290 */ /* 0x000fe2000fffe0ff */
[----:B------:R-:W-:Y:S11]  /*55d0*/  @!P1 BRA `(.L_x_79) ;  /* 0x0000000000149947 */ /* 0x000ff60003800000 */
[----:B------:R-:W-:Y:S02]  /*55e0*/  LOP3.LUT P1, RZ, R139, 0xff, RZ, 0xc0, !PT ;  /* 0x000000ff8bff7812 */ /* 0x000fe4000782c0ff */
[----:B------:R-:W-:Y:S04]  /*55f0*/  PLOP3.LUT P2, PT, PT, PT, UP3, 0x80, 0x8 ;  /* 0x000000000008781c */ /* 0x000fe80003f4f038 */
[----:B------:R-:W-:Y:S07]  /*5600*/  PLOP3.LUT P2, PT, P2, PT, PT, 0x8, 0x80 ;  /* 0x000000000080781c */ /* 0x000fee000174e170 */
[----:B------:R-:W-:Y:S11]  /*5610*/  @P1 FSETP.EQ.AND P2, PT, R71, RZ, PT ;  /* 0x000000ff4700120b */ /* 0x000ff60003f42000 */
[----:B------:R-:W-:Y:S02]  /*5620*/  @!UPT UIADD3 URZ, UPT, UPT, URZ, URZ, URZ ;  /* 0x000000fffffff290 */ /* 0x000fe4000fffe0ff */
.L_x_79:
[----:B------:R-:W2:Y:S01]  /*5630*/  SYNCS.PHASECHK.TRANS64.TRYWAIT P1, [UR19+0x118], R8 ;  /* 0x00011808ff0075a7 */ /* 0x000ea20008021113 */
[----:B------:R-:W-:Y:S01]  /*5640*/  ELECT P3, URZ, PT ;  /* 0x0000000000ff782f */ /* 0x000fe20003860000 */
[----:B------:R-:W-:Y:S01]  /*5650*/  @!UPT UIADD3 URZ, UPT, UPT, URZ, URZ, URZ ;  /* 0x000000fffffff290 */ /* 0x000fe2000fffe0ff */
[----:B--2---:R-:W-:Y:S11]  /*5660*/  @!P1 BRA `(.L_x_80) ;  /* 0x0000003c00489947 */ /* 0x004ff60003800000 */
.L_x_156:
[----:B------:R-:W-:Y:S01]  /*5670*/  PLOP3.LUT P2, PT, P2, P3, PT, 0xf2, 0x2f ;  /* 0x00000000002f781c */ /* 0x000fe20001747e72 */
[----:B------:R-:W-:Y:S01]  /*5680*/  BSSY.RECONVERGENT B0, `(.L_x_81) ;  /* 0x000004f000007945 */ /* 0x000fe20003800200 */
[----:B------:R-:W-:Y:S11]  /*5690*/  @P0 SHF.R.U32.HI R16, RZ, 0x10, R5 ;  /* 0x00000010ff100819 */ /* 0x000ff60000011605 */
[----:B------:R-:W-:Y:S05]  /*56a0*/  @P2 BRA `(.L_x_82) ;  /* 0x0000000400302947 */ /* 0x000fea0003800000 */
[----:B------:R-:W-:Y:S01]  /*56b0*/  UISETP.NE.AND UP4, UPT, UR51, URZ, UPT ;  /* 0x000000ff3300728c */ /* 0x000fe2000bf85270 */
[----:B-1----:R-:W-:Y:S01]  /*56c0*/  IMAD.U32 R0, RZ, RZ, UR44 ;  /* 0x0000002cff007e24 */ /* 0x002fe2000f8e00ff */
[----:B------:R-:W-:Y:S04]  /*56d0*/  MOV R5, UR36 ;  /* 0x0000002400057c02 */ /* 0x000fe80008000f00 */
[----:B------:R-:W-:Y:S02]  /*56e0*/  IABS R0, R0 ;  /* 0x0000000000007213 */ /* 0x000fe40000000000 */
[----:B------:R-:W-:Y:S02]  /*56f0*/  IABS R5, R5 ;  /* 0x0000000500057213 */ /* 0x000fe40000000000 */
[----:B------:R-:W-:Y:S02]  /*5700*/  R2UR UR4, R0 ;  /* 0x00000000000472ca */ /* 0x000fe400000e0000 */
[----:B------:R-:W1:Y:S11]  /*5710*/  I2F.RP R6, R5 ;  /* 0x0000000500067306 */ /* 0x000e760000209400 */
[----:B------:R-:W-:Y:S01]  /*5720*/  UIMAD.WIDE.U32 UR10, UR41, UR4, URZ ;  /* 0x00000004290a72a5 */ /* 0x000fe2000f8e00ff */
[----:B-1----:R-:W1:Y:S06]  /*5730*/  MUFU.RCP R6, R6 ;  /* 0x0000000600067308 */ /* 0x002e6c0000001000 */
[----:B------:R-:W-:Y:S02]  /*5740*/  UMOV UR12, UR11 ;  /* 0x0000000b000c7c82 */ /* 0x000fe40008000000 */
[----:B------:R-:W-:Y:S04]  /*5750*/  UIMAD UR4, UR12, UR48, UR4 ;  /* 0x000000300c0472a4 */ /* 0x000fe8000f8e0204 */
[----:B------:R-:W-:Y:S01]  /*5760*/  UISETP.GT.U32.AND UP0, UPT, UR28, UR4, UPT ;  /* 0x000000041c00728c */ /* 0x000fe2000bf04070 */
[----:B-1----:R-:W-:Y:S10]  /*5770*/  VIADD R6, R6, 0xffffffe ;  /* 0x0ffffffe06067836 */ /* 0x002ff40000000000 */
[----:B------:R-:W-:Y:S01]  /*5780*/  @!UP0 UIADD3 UR4, UPT, UPT, UR4, -UR28, URZ ;  /* 0x8000001c04048290 */ /* 0x000fe2000fffe0ff */
[----:B------:R-:W1:Y:S01]  /*5790*/  F2I.FTZ.U32.TRUNC.NTZ R7, R6 ;  /* 0x0000000600077305 */ /* 0x000e62000021f000 */
[----:B------:R-:W-:Y:S02]  /*57a0*/  @!UP0 UIADD3 UR12, UPT, UPT, UR12, 0x1, URZ ;  /* 0x000000010c0c8890 */ /* 0x000fe4000fffe0ff */
[----:B------:R-:W-:Y:S02]  /*57b0*/  UISETP.GE.U32.AND UP0, UPT, UR4, UR28, UPT ;  /* 0x0000001c0400728c */ /* 0x000fe4000bf06070 */
[----:B------:R-:W-:Y:S09]  /*57c0*/  ULOP3.LUT UR4, UR44, UR29, URZ, 0x3c, !UPT ;  /* 0x0000001d2c047292 */ /* 0x000ff2000f8e3cff */
[----:B------:R-:W-:Y:S01]  /*57d0*/  @UP0 UIADD3 UR12, UPT, UPT, UR12, 0x1, URZ ;  /* 0x000000010c0c0890 */ /* 0x000fe2000fffe0ff */
[--C-:B-1----:R-:W-:Y:S01]  /*57e0*/  IMAD.MOV R4, RZ, RZ, -R7.reuse ;  /* 0x000000ffff047224 */ /* 0x102fe200078e0a07 */
[----:B------:R-:W-:Y:S01]  /*57f0*/  UISETP.GE.AND UP0, UPT, UR4, URZ, UPT ;  /* 0x000000ff0400728c */ /* 0x000fe2000bf06270 */
[----:B------:R-:W-:Y:S02]  /*5800*/  IMAD.MOV.U32 R6, RZ, RZ, RZ ;  /* 0x000000ffff067224 */ /* 0x000fe400078e00ff */
[-C--:B------:R-:W-:Y:S04]  /*5810*/  IMAD R4, R4, R5.reuse, RZ ;  /* 0x0000000504047224 */ /* 0x080fe800078e02ff */
[----:B------:R-:W-:Y:S04]  /*5820*/  IMAD.HI.U32 R7, R7, R4, R6 ;  /* 0x0000000407077227 */ /* 0x000fe800078e0006 */
[----:B------:R-:W-:Y:S02]  /*5830*/  @!UP0 UIADD3 UR12, UPT, UPT, -UR12, URZ, URZ ;  /* 0x000000ff0c0c8290 */ /* 0x000fe4000fffe1ff */
[----:B------:R-:W-:Y:S06]  /*5840*/  @!UP6 ULOP3.LUT UR12, URZ, UR29, URZ, 0x33, !UPT ;  /* 0x0000001dff0ce292 */ /* 0x000fec000f8e33ff */
[----:B------:R-:W-:Y:S05]  /*5850*/  IMAD.U32 R0, RZ, RZ, UR12 ;  /* 0x0000000cff007e24 */ /* 0x000fea000f8e00ff */
[----:B------:R-:W-:Y:S04]  /*5860*/  IABS R0, R0 ;  /* 0x0000000000007213 */ /* 0x000fe80000000000 */
[----:B------:R-:W-:Y:S11]  /*5870*/  R2UR UR4, R0 ;  /* 0x00000000000472ca */ /* 0x000ff600000e0000 */
[----:B------:R-:W-:Y:S02]  /*5880*/  @!UPT UIADD3 URZ, UPT, UPT, URZ, URZ, URZ ;  /* 0x000000fffffff290 */ /* 0x000fe4000fffe0ff */
[----:B------:R-:W-:Y:S07]  /*5890*/  UIMAD.WIDE.U32 UR10, UR40, UR4, URZ ;  /* 0x00000004280a72a5 */ /* 0x000fee000f8e00ff */
[----:B------:R-:W-:Y:S01]  /*58a0*/  UMOV UR13, UR11 ;  /* 0x0000000b000d7c82 */ /* 0x000fe20008000000 */
[----:B------:R-:W-:Y:S02]  /*58b0*/  USHF.L.U32 UR11, UR47, 0x7, URZ ;  /* 0x000000072f0b7899 */ /* 0x000fe400080006ff */
[----:B------:R-:W-:Y:S04]  /*58c0*/  UIADD3 UR5, UPT, UPT, -UR13, URZ, URZ ;  /* 0x000000ff0d057290 */ /* 0x000fe8000fffe1ff */
[----:B------:R-:W-:Y:S04]  /*58d0*/  UIMAD UR4, UR27, UR5, UR4 ;  /* 0x000000051b0472a4 */ /* 0x000fe8000f8e0204 */
[----:B------:R-:W-:Y:S11]  /*58e0*/  UISETP.GT.U32.AND UP0, UPT, UR27, UR4, UPT ;  /* 0x000000041b00728c */ /* 0x000ff6000bf04070 */
[----:B------:R-:W-:Y:S02]  /*58f0*/  @!UP0 UIADD3 UR4, UPT, UPT, UR4, -UR27, URZ ;  /* 0x8000001b04048290 */ /* 0x000fe4000fffe0ff */
[----:B------:R-:W-:Y:S02]  /*5900*/  @!UP0 UIADD3 UR13, UPT, UPT, UR13, 0x1, URZ ;  /* 0x000000010d0d8890 */ /* 0x000fe4000fffe0ff */
[----:B------:R-:W-:Y:S02]  /*5910*/  UISETP.GE.U32.AND UP0, UPT, UR4, UR27, UPT ;  /* 0x0000001b0400728c */ /* 0x000fe4000bf06070 */
[----:B------:R-:W-:Y:S09]  /*5920*/  ULOP3.LUT UR4, UR12, UR51, URZ, 0x3c, !UPT ;  /* 0x000000330c047292 */ /* 0x000ff2000f8e3cff */
[----:B------:R-:W-:Y:S02]  /*5930*/  @UP0 UIADD3 UR13, UPT, UPT, UR13, 0x1, URZ ;  /* 0x000000010d0d0890 */ /* 0x000fe4000fffe0ff */
[----:B------:R-:W-:Y:S11]  /*5940*/  UISETP.GE.AND UP0, UPT, UR4, URZ, UPT ;  /* 0x000000ff0400728c */ /* 0x000ff6000bf06270 */
[----:B------:R-:W-:Y:S02]  /*5950*/  @!UP0 UIADD3 UR13, UPT, UPT, -UR13, URZ, URZ ;  /* 0x000000ff0d0d8290 */ /* 0x000fe4000fffe1ff */
[----:B------:R-:W-:Y:S02]  /*5960*/  @!UP4 ULOP3.LUT UR13, URZ, UR51, URZ, 0x33, !UPT ;  /* 0x00000033ff0dc292 */ /* 0x000fe4000f8e33ff */
[----:B------:R-:W-:Y:S02]  /*5970*/  UISETP.NE.AND UP4, UPT, UR36, URZ, UPT ;  /* 0x000000ff2400728c */ /* 0x000fe4000bf85270 */
[----:B------:R-:W-:Y:S02]  /*5980*/  ULOP3.LUT UR4, UR13, UR36, URZ, 0x3c, !UPT ;  /* 0x000000240d047292 */ /* 0x000fe4000f8e3cff */
[----:B------:R-:W-:Y:S01]  /*5990*/  UIADD3 UR5, UPT, UPT, -UR13, URZ, URZ ;  /* 0x000000ff0d057290 */ /* 0x000fe2000fffe1ff */
[----:B------:R-:W-:Y:S01]  /*59a0*/  MOV R0, UR13 ;  /* 0x0000000d00007c02 */ /* 0x000fe20008000f00 */
[----:B------:R-:W-:Y:S02]  /*59b0*/  UISETP.GE.AND UP0, UPT, UR4, URZ, UPT ;  /* 0x000000ff0400728c */ /* 0x000fe4000bf06270 */
[----:B------:R-:W-:Y:S01]  /*59c0*/  UIADD3 UR4, UPT, UPT, -UR12, URZ, URZ ;  /* 0x000000ff0c047290 */ /* 0x000fe2000fffe1ff */
[----:B------:R-:W-:Y:S01]  /*59d0*/  IABS R0, R0 ;  /* 0x0000000000007213 */ /* 0x000fe20000000000 */
[----:B------:R-:W-:Y:S02]  /*59e0*/  UIMAD UR12, UR51, UR5, UR12 ;  /* 0x00000005330c72a4 */ /* 0x000fe4000f8e020c */
[----:B------:R-:W-:Y:S02]  /*59f0*/  UIMAD UR4, UR29, UR4, UR44 ;  /* 0x000000041d0472a4 */ /* 0x000fe4000f8e022c */
[----:B------:R-:W-:Y:S01]  /*5a00*/  IMAD.HI.U32 R7, R7, R0, RZ ;  /* 0x0000000007077227 */ /* 0x000fe200078e00ff */
[----:B------:R-:W-:Y:S01]  /*5a10*/  UMOV UR5, 0x10000000 ;  /* 0x1000000000057882 */ /* 0x000fe20000000000 */
[----:B------:R-:W-:Y:S03]  /*5a20*/  USHF.L.U32 UR10, UR4, 0x6, URZ ;  /* 0x00000006040a7899 */ /* 0x000fe600080006ff */
[----:B------:R-:W-:Y:S01]  /*5a30*/  IADD3 R4, PT, PT, -R7, RZ, RZ ;  /* 0x000000ff07047210 */ /* 0x000fe20007ffe1ff */
[----:B------:R-:W-:Y:S04]  /*5a40*/  UMOV UR4, 0x0 ;  /* 0x0000000000047882 */ /* 0x000fe80000000000 */
[C---:B------:R-:W-:Y:S05]  /*5a50*/  IMAD R0, R5.reuse, R4, R0 ;  /* 0x0000000405007224 */ /* 0x040fea00078e0200 */
[----:B------:R-:W-:Y:S11]  /*5a60*/  ISETP.GT.U32.AND P0, PT, R5, R0, PT ;  /* 0x000000000500720c */ /* 0x000ff60003f04070 */
[----:B------:R-:W-:Y:S02]  /*5a70*/  @!UPT UIADD3 URZ, UPT, UPT, URZ, URZ, URZ ;  /* 0x000000fffffff290 */ /* 0x000fe4000fffe0ff */
[----:B------:R-:W-:Y:S01]  /*5a80*/  @!P0 IMAD.IADD R0, R0, 0x1, -R5 ;  /* 0x0000000100008824 */ /* 0x000fe200078e0a05 */
[----:B------:R-:W-:Y:S04]  /*5a90*/  @!P0 IADD3 R7, PT, PT, R7, 0x1, RZ ;  /* 0x0000000107078810 */ /* 0x000fe80007ffe0ff */
[----:B------:R-:W-:Y:S01]  /*5aa0*/  ISETP.GE.U32.AND P1, PT, R0, R5, PT ;  /* 0x000000050000720c */ /* 0x000fe20003f26070 */
[----:B------:R-:W-:Y:S11]  /*5ab0*/  HFMA2 R0, -RZ, RZ, 0, 0.0078125 ;  /* 0x00002000ff007431 */ /* 0x000ff600000001ff */
[----:B------:R-:W-:Y:S01]  /*5ac0*/  @!UPT UIADD3 URZ, UPT, UPT, URZ, URZ, URZ ;  /* 0x000000fffffff290 */ /* 0x000fe2000fffe0ff */
[----:B------:R-:W-:Y:S05]  /*5ad0*/  @P1 VIADD R7, R7, 0x1 ;  /* 0x0000000107071836 */ /* 0x000fea0000000000 */
[----:B------:R-:W-:Y:S11]  /*5ae0*/  R2UR UR14, R7 ;  /* 0x00000000070e72ca */ /* 0x000ff600000e0000 */
[----:B------:R-:W-:Y:S02]  /*5af0*/  @!UPT UIADD3 URZ, UPT, UPT, URZ, URZ, URZ ;  /* 0x000000fffffff290 */ /* 0x000fe4000fffe0ff */
[----:B------:R-:W-:Y:S02]  /*5b00*/  @!UP0 UIADD3 UR14, UPT, UPT, -UR14, URZ, URZ ;  /* 0x000000ff0e0e8290 */ /* 0x000fe4000fffe1ff */
[----:B------:R-:W-:Y:S04]  /*5b10*/  @!UP4 ULOP3.LUT UR14, URZ, UR36, URZ, 0x33, !UPT ;  /* 0x00000024ff0ec292 */ /* 0x000fe8000f8e33ff */
[----:B------:R-:W-:Y:S04]  /*5b20*/  UIADD3 UR6, UPT, UPT, -UR14, URZ, URZ ;  /* 0x000000ff0e067290 */ /* 0x000fe8000fffe1ff */
[----:B------:R-:W-:Y:S09]  /*5b30*/  UIMAD UR13, UR36, UR6, UR13 ;  /* 0x00000006240d72a4 */ /* 0x000ff2000f8e020d */
[----:B------:R2:W-:Y:S01]  /*5b40*/  UTMALDG.5D [UR8], [UR30], desc[UR4] ;  /* 0x000004081e0075b4 */ /* 0x0005e20008021000 */
[----:B------:R2:W-:Y:S01]  /*5b50*/  SYNCS.ARRIVE.TRANS64.RED.A0TR RZ, [UR19+0x110], R0 ;  /* 0x00011000ffff79a7 */ /* 0x0005e20008300413 */
[----:B------:R-:W-:Y:S01]  /*5b60*/  NOP ;  /* 0x0000000000007918 */ /* 0x000fe20000000000 */
.L_x_82:
[----:B--2---:R-:W-:Y:S05]  /*5b70*/  BSYNC.RECONVERGENT B0 ;  /* 0x0000000000007941 */ /* 0x004fea0003800200 */
.L_x_81:
[----:B------:R-:W-:Y:S01]  /*5b80*/  SYNCS.ARRIVE.TRANS64.RED.A1T0 RZ, [UR49], RZ ;  /* 0x000000ffffff79a7 */ /* 0x000fe20008100431 */
[----:B------:R-:W-:Y:S01]  /*5b90*/  UIADD3 UR44, UPT, UPT, UR7, UR50, URZ ;  /* 0x00000032072c7290 */ /* 0x000fe2000fffe0ff */
[----:B------:R-:W-:Y:S01]  /*5ba0*/  LOP3.LUT R11, R11, 0x1, RZ, 0x3c, !PT ;  /* 0x000000010b0b7812 */ /* 0x000fe200078e3cff */
[----:B------:R-:W-:Y:S01]  /*5bb0*/  UIADD3 UR47, UPT, UPT, UR15, UR45, URZ ;  /* 0x0000002d0f2f7290 */ /* 0x000fe2000fffe0ff */
[----:B------:R-:W-:Y:S01]  /*5bc0*/  LOP3.LUT R10, R10, 0x1, RZ, 0x3c, !PT ;  /* 0x000000010a0a7812 */ /* 0x000fe200078e3cff */
[----:B------:R-:W-:Y:S01]  /*5bd0*/  UPLOP3.LUT UP4, UPT, UPT, UPT, UPT, 0x80, 0x8 ;  /* 0x000000000008789c */ /* 0x000fe20003f8f070 */
[----:B------:R-:W-:Y:S10]  /*5be0*/  BRA.U UP1, `(.L_x_83) ;  /* 0xfffffff101b07547 */ /* 0x000ff4000b83ffff */
[----:B-1----:R-:W-:Y:S07]  /*5bf0*/  MOV R0, UR19 ;  /* 0x0000001300007c02 */ /* 0x002fee0008000f00 */
.L_x_84:
[----:B-1----:R-:W-:-:S04]  /*5c00*/  SHF.L.U32 R2, R11, 0x1f, RZ ;  /* 0x0000001f0b027819 */ /* 0x002fc800000006ff */
[----:B------:R1:W2:Y:S03]  /*5c10*/  SYNCS.PHASECHK.TRANS64.TRYWAIT P0, [R0+URZ+0x118], R2 ;  /* 0x00011802000075a7 */ /* 0x0002a600080011ff */
[----:B--2---:R-:W-:Y:S05]  /*5c20*/  @!P0 NANOSLEEP.SYNCS 0x989680 ;  /* 0x009896800000895d */ /* 0x004fea0003900000 */
[----:B------:R-:W2:Y:S02]  /*5c30*/  @!P0 SYNCS.PHASECHK.TRANS64 P0, [R0+URZ+0x118], R2 ;  /* 0x00011802000085a7 */ /* 0x000ea400080010ff */
[----:B--2---:R-:W-:Y:S05]  /*5c40*/  @P0 EXIT ;  /* 0x000000000000094d */ /* 0x004fea0003800000 */
[----:B------:R-:W-:Y:S05]  /*5c50*/  BRA `(.L_x_84) ;  /* 0xfffffffc00e87947 */ /* 0x000fea000383ffff */
.L_x_73:
[----:B------:R-:W-:-:S06]  /*5c60*/  UISETP.GE.AND UP0, UPT, UR15, 0x4, UPT ;  /* 0x000000040f00788c */ /* 0x000fcc000bf06270 */
[----:B------:R-:W-:-:S13]  /*5c70*/  PLOP3.LUT P0, PT, PT, PT, UP0, 0x80, 0x8 ;  /* 0x000000000008781c */ /* 0x000fda0003f0f008 */
[----:B-1----:R-:W-:Y:S05]  /*5c80*/  @!P0 EXIT ;  /* 0x000000000000894d */ /* 0x002fea0003800000 */
[----:B------:R-:W1:Y:S08]  /*5c90*/  S2UR UR4, SR_CgaCtaId ;  /* 0x00000000000479c3 */ /* 0x000e700000008800 */
[----:B------:R-:W-:Y:S01]  /*5ca0*/  BAR.SYNC.DEFER_BLOCKING 0x6, 0xa0 ;  /* 0x0182800000007b1d */ /* 0x000fe20000010000 */
[C---:B------:R-:W-:Y:S01]  /*5cb0*/  IMAD.SHL.U32 R4, R133.reuse, 0x40, RZ ;  /* 0x0000004085047824 */ /* 0x040fe200078e00ff */
[----:B------:R-:W-:Y:S01]  /*5cc0*/  USHF.R.S32.HI UR45, URZ, 0x1f, UR5 ;  /* 0x0000001fff2d7899 */ /* 0x000fe20008011405 */
[C---:B------:R-:W-:Y:S01]  /*5cd0*/  IMAD.SHL.U32 R138, R133.reuse, 0x8, RZ ;  /* 0x00000008858a7824 */ /* 0x040fe200078e00ff */
[----:B------:R-:W-:Y:S01]  /*5ce0*/  CS2R R134, SRZ ;  /* 0x0000000000867805 */ /* 0x000fe2000001ff00 */
[C---:B------:R-:W-:Y:S01]  /*5cf0*/  IMAD.SHL.U32 R143, R133.reuse, 0x10, RZ ;  /* 0x00000010858f7824 */ /* 0x040fe200078e00ff */
[----:B------:R-:W-:Y:S01]  /*5d00*/  UMOV UR43, 0x400 ;  /* 0x00000400002b7882 */ /* 0x000fe20000000000 */
[----:B------:R-:W-:Y:S01]  /*5d10*/  LOP3.LUT R5, R4, 0x180, RZ, 0xc0, !PT ;  /* 0x0000018004057812 */ /* 0x000fe200078ec0ff */
[----:B------:R-:W-:Y:S01]  /*5d20*/  ULEA.HI UR45, UR45, UR5, URZ, 0x6 ;  /* 0x000000052d2d7291 */ /* 0x000fe2000f8f30ff */
[----:B------:R-:W-:Y:S01]  /*5d30*/  IMAD.U32 R69, R133, 0x10000, RZ ;  /* 0x0001000085457824 */ /* 0x000fe200078e00ff */
[----:B------:R-:W-:Y:S01]  /*5d40*/  LOP3.LUT R137, R143, 0x20, RZ, 0xc0, !PT ;  /* 0x000000208f897812 */ /* 0x000fe200078ec0ff */
[----:B------:R-:W-:Y:S01]  /*5d50*/  IMAD.MOV.U32 R68, RZ, RZ, RZ ;  /* 0x000000ffff447224 */ /* 0x000fe200078e00ff */
[----:B------:R-:W-:Y:S01]  /*5d60*/  LOP3.LUT R138, R5, 0x30, R138, 0xf8, !PT ;  /* 0x00000030058a7812 */ /* 0x000fe200078ef88a */
[----:B------:R-:W-:Y:S01]  /*5d70*/  IMAD.MOV.U32 R136, RZ, RZ, RZ ;  /* 0x000000ffff887224 */ /* 0x000fe200078e00ff */
[----:B------:R-:W-:Y:S01]  /*5d80*/  LOP3.LUT R143, R143, 0x40, RZ, 0xc0, !PT ;  /* 0x000000408f8f7812 */ /* 0x000fe200078ec0ff */
[----:B------:R-:W2:Y:S01]  /*5d90*/  LDCU UR55, c[0x0][0x370] ;  /* 0x00006e00ff3777ac */ /* 0x000ea20008000800 */
[----:B------:R-:W-:-:S02]  /*5da0*/  LOP3.LUT R138, R138, 0x1e40, R4, 0xf8, !PT ;  /* 0x00001e408a8a7812 */ /* 0x000fc400078ef804 */
[----:B------:R-:W-:Y:S01]  /*5db0*/  LOP3.LUT R69, R69, 0x600000, RZ, 0xc0, !PT ;  /* 0x0060000045457812 */ /* 0x000fe200078ec0ff */
[----:B------:R-:W3:Y:S01]  /*5dc0*/  LDCU UR42, c[0x0][0xc0c] ;  /* 0x00018180ff2a77ac */ /* 0x000ee20008000800 */
[----:B-1----:R-:W-:Y:S01]  /*5dd0*/  ULEA UR43, UR4, UR43, 0x18 ;  /* 0x0000002b042b7291 */ /* 0x002fe2000f8ec0ff */
[----:B------:R-:W1:Y:S05]  /*5de0*/  LDCU UR38, c[0x0][0xc30] ;  /* 0x00018600ff2677ac */ /* 0x000e6a0008000800 */
[----:B------:R-:W-:Y:S01]  /*5df0*/  VIADD R144, R138, UR43 ;  /* 0x0000002b8a907c36 */ /* 0x000fe20008000000 */
[----:B------:R-:W-:Y:S02]  /*5e00*/  UIADD3 UR4, UPT, UPT, UR43, 0x2200, URZ ;  /* 0x000022002b047890 */ /* 0x000fe4000fffe0ff */
[----:B------:R-:W4:Y:S01]  /*5e10*/  LDS R2, [UR43+0x180] ;  /* 0x0001802bff027984 */ /* 0x000f220008000800 */
[----:B------:R-:W-:Y:S01]  /*5e20*/  UIADD3 UR5, UPT, UPT, UR43, 0x200, URZ ;  /* 0x000002002b057890 */ /* 0x000fe2000fffe0ff */
[--C-:B------:R-:W-:Y:S01]  /*5e30*/  IADD3 R137, PT, PT, -R137, 0x200, R144.reuse ;  /* 0x0000020089897810 */ /* 0x100fe20007ffe190 */
[----:B------:R-:W1:Y:S01]  /*5e40*/  LDCU UR61, c[0x0][0x388] ;  /* 0x00007100ff3d77ac */ /* 0x000e620008000800 */
[----:B------:R-:W-:Y:S01]  /*5e50*/  IADD3 R144, PT, PT, -R143, 0x200, R144 ;  /* 0x000002008f907810 */ /* 0x000fe20007ffe190 */
[----:B------:R-:W-:-:S02]  /*5e60*/  IMAD.U32 R145, RZ, RZ, UR4 ;  /* 0x00000004ff917e24 */ /* 0x000fc4000f8e00ff */
[----:B------:R-:W-:Y:S01]  /*5e70*/  IMAD.U32 R146, RZ, RZ, UR5 ;  /* 0x00000005ff927e24 */ /* 0x000fe2000f8e00ff */
[----:B------:R-:W1:Y:S01]  /*5e80*/  LDCU UR60, c[0x0][0x38c] ;  /* 0x00007180ff3c77ac */ /* 0x000e620008000800 */
[----:B------:R-:W-:Y:S01]  /*5e90*/  IMAD.IADD R143, R137, 0x1, -R143 ;  /* 0x00000001898f7824 */ /* 0x000fe200078e0a8f */
[----:B------:R-:W1:Y:S01]  /*5ea0*/  LDCU.64 UR52, c[0x0][0x988] ;  /* 0x00013100ff3477ac */ /* 0x000e620008000a00 */
[----:B------:R-:W1:Y:S01]  /*5eb0*/  LDCU.64 UR40, c[0x0][0xc28] ;  /* 0x00018500ff2877ac */ /* 0x000e620008000a00 */
[----:B------:R-:W1:Y:S01]  /*5ec0*/  LDCU.64 UR56, c[0x0][0x990] ;  /* 0x00013200ff3877ac */ /* 0x000e620008000a00 */
[----:B------:R-:W1:Y:S01]  /*5ed0*/  LDCU.64 UR58, c[0x0][0x9b0] ;  /* 0x00013600ff3a77ac */ /* 0x000e620008000a00 */
[----:B------:R-:W1:Y:S01]  /*5ee0*/  LDCU.64 UR62, c[0x0][0x9a8] ;  /* 0x00013500ff3e77ac */ /* 0x000e620008000a00 */
[----:B------:R-:W1:Y:S01]  /*5ef0*/  LDCU.128 UR48, c[0x0][0xc10] ;  /* 0x00018200ff3077ac */ /* 0x000e620008000c00 */
[----:B------:R-:W1:Y:S01]  /*5f00*/  LDCU UR54, c[0x0][0x374] ;  /* 0x00006e80ff3677ac */ /* 0x000e620008000800 */
[C---:B----4-:R-:W-:Y:S01]  /*5f10*/  VIADD R3, R2.reuse, 0x40 ;  /* 0x0000004002037836 */ /* 0x050fe20000000000 */
[----:B------:R-:W-:Y:S01]  /*5f20*/  LOP3.LUT R2, R2, 0xffff, RZ, 0xc0, !PT ;  /* 0x0000ffff02027812 */ /* 0x000fe200078ec0ff */
[----:B------:R-:W-:-:S03]  /*5f30*/  USHF.R.S32.HI UR45, URZ, 0x6, UR45 ;  /* 0x00000006ff2d7899 */ /* 0x000fc6000801142d */
[----:B------:R-:W-:-:S05]  /*5f40*/  LOP3.LUT R3, R3, 0xffff, RZ, 0xc0, !PT ;  /* 0x0000ffff03037812 */ /* 0x000fca00078ec0ff */
[----:B-123--:R4:W-:Y:S04]  /*5f50*/  STL.64 [R1], R2 ;  /* 0x0000000201007387 */ /* 0x00e9e80000100a00 */
.L_x_102:
[----:B----4-:R-:W-:Y:S04]  /*5f60*/  SHF.L.U32 R2, R135, 0x1f, RZ ;  /* 0x0000001f87027819 */ /* 0x010fe800000006ff */
[----:B-1----:R-:W1:Y:S02]  /*5f70*/  SYNCS.PHASECHK.TRANS64.TRYWAIT P0, [UR43+0x130], R2 ;  /* 0x00013002ff0075a7 */ /* 0x002e64000800112b */
[----:B-12---:R-:W-:Y:S05]  /*5f80*/  @!P0 BRA `(.L_x_85) ;  /* 0x0000003400188947 */ /* 0x006fea0003800000 */
.L_x_158:
[----:B------:R-:W2:Y:S01]  /*5f90*/  LDS.128 R4, [UR43+0x170] ;  /* 0x0001702bff047984 */ /* 0x000ea20008000c00 */
[----:B------:R-:W-:Y:S01]  /*5fa0*/  UIADD3 UR4, UPT, UPT, UR43, 0x138, URZ ;  /* 0x000001382b047890 */ /* 0x000fe2000fffe0ff */
[----:B-1----:R-:W-:Y:S01]  /*5fb0*/  IMAD R2, R68, 0x4, R1 ;  /* 0x0000000444027824 */ /* 0x002fe200078e0201 */
[----:B------:R-:W-:Y:S01]  /*5fc0*/  UISETP.GE.AND UP0, UPT, UR39, 0x1, UPT ;  /* 0x000000012700788c */ /* 0x000fe2000bf06270 */
[----:B------:R-:W-:Y:S01]  /*5fd0*/  @!PT LDS RZ, [RZ] ;  /* 0x00000000fffff984 */ /* 0x000fe20000000800 */
[----:B------:R-:W-:Y:S01]  /*5fe0*/  @!PT LDS RZ, [RZ] ;  /* 0x00000000fffff984 */ /* 0x000fe20000000800 */
[----:B------:R-:W-:Y:S01]  /*5ff0*/  @!PT LDS RZ, [RZ] ;  /* 0x00000000fffff984 */ /* 0x000fe20000000800 */
[----:B------:R-:W-:Y:S01]  /*6000*/  @!PT LDS RZ, [RZ] ;  /* 0x00000000fffff984 */ /* 0x000fe20000000800 */
[----:B------:R1:W-:Y:S06]  /*6010*/  MEMBAR.ALL.CTA ;  /* 0x0000000000007992 */ /* 0x0003ec0000008000 */
[----:B-1----:R-:W1:Y:S01]  /*6020*/  FENCE.VIEW.ASYNC.S ;  /* 0x00000000000073c6 */ /* 0x002e620000000000 */
[----:B------:R-:W-:Y:S09]  /*6030*/  UPRMT UR4, URZ, 0x654, UR4 ;  /* 0x00000654ff047896 */ /* 0x000ff20008000004 */
[----:B-1----:R-:W-:Y:S01]  /*6040*/  SYNCS.ARRIVE.TRANS64.RED.A1T0 RZ, [UR4], RZ ;  /* 0x000000ffffff79a7 */ /* 0x002fe20008100404 */
[----:B------:R-:W5:Y:S01]  /*6050*/  LDL R2, [R2] ;  /* 0x0000000002027983 */ /* 0x000f620000100800 */
[----:B--2---:R-:W-:Y:S11]  /*6060*/  LOP3.LUT P0, RZ, R6, 0x1, RZ, 0xc0, !PT ;  /* 0x0000000106ff7812 */ /* 0x004ff6000780c0ff */
[----:B------:R-:W-:Y:S02]  /*6070*/  @!UPT UIADD3 URZ, UPT, UPT, URZ, URZ, URZ ;  /* 0x000000fffffff290 */ /* 0x000fe4000fffe0ff */
[----:B------:R-:W-:Y:S01]  /*6080*/  VOTEU.ANY UP1, P0 ;  /* 0x0000000000ff7886 */ /* 0x000fe20000020100 */
[----:B------:R-:W-:Y:S01]  /*6090*/  PLOP3.LUT P0, PT, PT, PT, UP1, 0x80, 0x8 ;  /* 0x000000000008781c */ /* 0x000fe20003f0f018 */
[----:B------:R-:W-:Y:S11]  /*60a0*/  UP2UR UR46, UPR, URZ, 0x2 ;  /* 0x00000002ff2e7883 */ /* 0x000ff60008000000 */
[----:B------:R-:W-:Y:S01]  /*60b0*/  @!UPT UIADD3 URZ, UPT, UPT, URZ, URZ, URZ ;  /* 0x000000fffffff290 */ /* 0x000fe2000fffe0ff */
[----:B------:R-:W-:Y:S02]  /*60c0*/  @P0 MOV R3, R4 ;  /* 0x0000000400030202 */ /* 0x000fe40000000f00 */
[----:B------:R-:W-:Y:S02]  /*60d0*/  @P0 LOP3.LUT R0, R5, 0xffff, RZ, 0xc0, !PT ;  /* 0x0000ffff05000812 */ /* 0x000fe400078ec0ff */
[----:B------:R-:W-:Y:S02]  /*60e0*/  @P0 R2UR UR5, R3 ;  /* 0x00000000030502ca */ /* 0x000fe400000e0000 */
[----:B------:R-:W-:Y:S11]  /*60f0*/  @P0 R2UR UR4, R0 ;  /* 0x00000000000402ca */ /* 0x000ff600000e0000 */
[----:B------:R-:W-:Y:S02]  /*6100*/  @UP1 UMOV UR37, UR5 ;  /* 0x0000000500251c82 */ /* 0x000fe40008000000 */
[----:B------:R-:W-:Y:S01]  /*6110*/  @UP1 UMOV UR36, UR4 ;  /* 0x0000000400241c82 */ /* 0x000fe20008000000 */
[----:B------:R-:W-:Y:S05]  /*6120*/  BRA.U !UP0, `(.L_x_86) ;  /* 0x0000000108cc7547 */ /* 0x000fea000b800000 */
[----:B------:R-:W1:Y:S01]  /*6130*/  LDCU UR9, c[0x0][0xc20] ;  /* 0x00018400ff0977ac */ /* 0x000e620008000800 */
[----:B------:R-:W-:Y:S02]  /*6140*/  UIMAD.WIDE.U32 UR4, UR54, UR51, URZ ;  /* 0x00000033360472a5 */ /* 0x000fe4000f8e00ff */
[----:B------:R-:W-:Y:S02]  /*6150*/  UIMAD.WIDE.U32 UR6, UR55, UR48, URZ ;  /* 0x00000030370672a5 */ /* 0x000fe4000f8e00ff */
[----:B------:R-:W-:Y:S02]  /*6160*/  UIMAD.WIDE.U32 UR10, UR36, UR51, URZ ;  /* 0x00000033240a72a5 */ /* 0x000fe4000f8e00ff */
[----:B------:R-:W-:Y:S02]  /*6170*/  UISETP.NE.AND UP0, UPT, UR50, 0x1, UPT ;  /* 0x000000013200788c */ /* 0x000fe4000bf05270 */
[----:B------:R-:W-:Y:S02]  /*6180*/  UISETP.NE.AND UP1, UPT, UR42, 0x1, UPT ;  /* 0x000000012a00788c */ /* 0x000fe4000bf25270 */
[----:B------:R-:W-:Y:S02]  /*6190*/  UISETP.NE.AND UP2, UPT, UR39, 0x1, UPT ;  /* 0x000000012700788c */ /* 0x000fe4000bf45270 */
[----:B------:R-:W-:Y:S01]  /*61a0*/  UIMAD.WIDE.U32 UR12, UR37, UR48, URZ ;  /* 0x00000030250c72a5 */ /* 0x000fe2000f8e00ff */
[----:B------:R-:W-:Y:S01]  /*61b0*/  UMOV UR4, UR5 ;  /* 0x0000000500047c82 */ /* 0x000fe20008000000 */
[----:B------:R-:W-:Y:S01]  /*61c0*/  UMOV UR6, UR11 ;  /* 0x0000000b00067c82 */ /* 0x000fe20008000000 */
[----:B-1----:R-:W-:Y:S03]  /*61d0*/  USHF.R.U32.HI UR8, URZ, UR9, UR4 ;  /* 0x00000009ff087299 */ /* 0x002fe60008011604 */
[----:B------:R-:W-:Y:S02]  /*61e0*/  UMOV UR4, UR7 ;  /* 0x0000000700047c82 */ /* 0x000fe40008000000 */
[----:B------:R-:W-:Y:S02]  /*61f0*/  USHF.R.U32.HI UR5, URZ, UR49, UR4 ;  /* 0x00000031ff057299 */ /* 0x000fe40008011604 */
[----:B------:R-:W-:Y:S02]  /*6200*/  USEL UR4, UR54, UR8, !UP0 ;  /* 0x0000000836047287 */ /* 0x000fe4000c000000 */
[----:B------:R-:W-:Y:S02]  /*6210*/  USHF.R.U32.HI UR8, URZ, UR9, UR6 ;  /* 0x00000009ff087299 */ /* 0x000fe40008011606 */
[----:B------:R-:W-:Y:S02]  /*6220*/  UIMAD.WIDE.U32 UR6, UR4, UR40, URZ ;  /* 0x00000028040672a5 */ /* 0x000fe4000f8e00ff */
[----:B------:R-:W-:Y:S02]  /*6230*/  USEL UR9, UR55, UR5, !UP1 ;  /* 0x0000000537097287 */ /* 0x000fe4000c800000 */
[----:B------:R-:W-:Y:S02]  /*6240*/  USEL UR8, UR36, UR8, !UP0 ;  /* 0x0000000824087287 */ /* 0x000fe4000c000000 */
[----:B------:R-:W-:Y:S01]  /*6250*/  UIMAD.WIDE.U32 UR10, UR9, UR40, URZ ;  /* 0x00000028090a72a5 */ /* 0x000fe2000f8e00ff */
[----:B------:R-:W-:Y:S01]  /*6260*/  UMOV UR6, UR7 ;  /* 0x0000000700067c82 */ /* 0x000fe20008000000 */
[----:B------:R-:W-:Y:S01]  /*6270*/  UMOV UR5, UR13 ;  /* 0x0000000d00057c82 */ /* 0x000fe20008000000 */
[----:B------:R-:W-:Y:S02]  /*6280*/  @UP2 USHF.R.U32.HI UR4, URZ, UR41, UR6 ;  /* 0x00000029ff042299 */ /* 0x000fe40008011606 */
[----:B------:R-:W-:Y:S02]  /*6290*/  USHF.R.U32.HI UR5, URZ, UR49, UR5 ;  /* 0x00000031ff057299 */ /* 0x000fe40008011605 */
[----:B------:R-:W-:Y:S02]  /*62a0*/  UIMAD UR4, UR39, UR4, URZ ;  /* 0x00000004270472a4 */ /* 0x000fe4000f8e02ff */
[----:B------:R-:W-:Y:S02]  /*62b0*/  USEL UR5, UR37, UR5, !UP1 ;  /* 0x0000000525057287 */ /* 0x000fe4000c800000 */
[----:B------:R-:W-:Y:S01]  /*62c0*/  UISETP.GE.AND UP0, UPT, UR8, UR4, UPT ;  /* 0x000000040800728c */ /* 0x000fe2000bf06270 */
[----:B------:R-:W-:Y:S01]  /*62d0*/  UMOV UR6, UR11 ;  /* 0x0000000b00067c82 */ /* 0x000fe20008000000 */
[----:B------:R-:W-:Y:S02]  /*62e0*/  UIMAD.WIDE.U32 UR10, UR8, UR40, URZ ;  /* 0x00000028080a72a5 */ /* 0x000fe4000f8e00ff */
[----:B------:R-:W-:Y:S04]  /*62f0*/  @UP2 USHF.R.U32.HI UR9, URZ, UR41, UR6 ;  /* 0x00000029ff092299 */ /* 0x000fe80008011606 */
[----:B------:R-:W-:Y:S01]  /*6300*/  UIMAD UR6, UR39, UR9, URZ ;  /* 0x00000009270672a4 */ /* 0x000fe2000f8e02ff */
[----:B------:R-:W-:Y:S03]  /*6310*/  UMOV UR4, UR11 ;  /* 0x0000000b00047c82 */ /* 0x000fe60008000000 */
[----:B------:R-:W-:Y:S02]  /*6320*/  UISETP.GE.OR UP0, UPT, UR5, UR6, UP0 ;  /* 0x000000060500728c */ /* 0x000fe40008706670 */
[----:B------:R-:W-:Y:S02]  /*6330*/  USHF.R.U32.HI UR4, URZ, UR41, UR4 ;  /* 0x00000029ff047299 */ /* 0x000fe40008011604 */
[----:B------:R-:W-:Y:S02]  /*6340*/  UIMAD.WIDE.U32 UR6, UR5, UR40, URZ ;  /* 0x00000028050672a5 */ /* 0x000fe4000f8e00ff */
[----:B------:R-:W-:Y:S02]  /*6350*/  USEL UR11, UR8, UR4, !UP2 ;  /* 0x00000004080b7287 */ /* 0x000fe4000d000000 */
[----:B------:R-:W-:Y:S02]  /*6360*/  UIADD3 UR6, UPT, UPT, -UR5, URZ, URZ ;  /* 0x000000ff05067290 */ /* 0x000fe4000fffe1ff */
[----:B------:R-:W-:Y:S02]  /*6370*/  UIADD3 UR10, UPT, UPT, -UR11, URZ, URZ ;  /* 0x000000ff0b0a7290 */ /* 0x000fe4000fffe1ff */
[----:B------:R-:W-:Y:S02]  /*6380*/  UIMAD UR6, UR42, UR6, UR37 ;  /* 0x000000062a0672a4 */ /* 0x000fe4000f8e0225 */
[----:B------:R-:W-:Y:S01]  /*6390*/  UIMAD UR10, UR39, UR10, UR8 ;  /* 0x0000000a270a72a4 */ /* 0x000fe2000f8e0208 */
[----:B------:R-:W-:Y:S01]  /*63a0*/  @!UP0 UMOV UR4, UR7 ;  /* 0x0000000700048c82 */ /* 0x000fe20008000000 */
[----:B------:R-:W-:Y:S02]  /*63b0*/  UIADD3 UR7, UPT, UPT, -UR8, URZ, URZ ;  /* 0x000000ff08077290 */ /* 0x000fe4000fffe1ff */
[----:B------:R-:W-:Y:S04]  /*63c0*/  @!UP0 USHF.R.U32.HI UR4, URZ, UR41, UR4 ;  /* 0x00000029ff048299 */ /* 0x000fe80008011604 */
[----:B------:R-:W-:Y:S04]  /*63d0*/  @!UP0 USEL UR4, UR5, UR4, !UP2 ;  /* 0x0000000405048287 */ /* 0x000fe8000d000000 */
[----:B------:R-:W-:Y:S02]  /*63e0*/  @!UP0 UIMAD UR9, UR9, UR10, UR4 ;  /* 0x0000000a090982a4 */ /* 0x000fe4000f8e0204 */
[----:B------:R-:W-:Y:S02]  /*63f0*/  @!UP0 UIADD3 UR10, UPT, UPT, UR11, -UR4, URZ ;  /* 0x800000040b0a8290 */ /* 0x000fe4000fffe0ff */
[----:B------:R-:W-:Y:S02]  /*6400*/  UIMAD UR4, UR50, UR7, UR36 ;  /* 0x00000007320472a4 */ /* 0x000fe4000f8e0224 */
[----:B------:R-:W-:Y:S03]  /*6410*/  @!UP0 UIMAD UR8, UR10, UR39, UR5 ;  /* 0x000000270a0882a4 */ /* 0x000fe6000f8e0205 */
[----:B------:R-:W-:Y:S02]  /*6420*/  @!UP0 UMOV UR5, UR9 ;  /* 0x0000000900058c82 */ /* 0x000fe40008000000 */
[----:B------:R-:W-:Y:S02]  /*6430*/  UIMAD UR37, UR5, UR42, UR6 ;  /* 0x0000002a052572a4 */ /* 0x000fe4000f8e0206 */
[----:B------:R-:W-:Y:S11]  /*6440*/  UIMAD UR36, UR8, UR50, UR4 ;  /* 0x00000032082472a4 */ /* 0x000ff6000f8e0204 */
[----:B------:R-:W-:Y:S01]  /*6450*/  @!UPT UIADD3 URZ, UPT, UPT, URZ, URZ, URZ ;  /* 0x000000fffffff290 */ /* 0x000fe2000fffe0ff */
.L_x_86:
[----:B------:R-:W-:Y:S01]  /*6460*/  UISETP.NE.AND UP0, UPT, UR38, 0x1, UPT ;  /* 0x000000012600788c */ /* 0x000fe2000bf05270 */
[----:B------:R-:W-:Y:S01]  /*6470*/  @P0 SHF.R.U32.HI R142, RZ, 0x10, R5 ;  /* 0x00000010ff8e0819 */ /* 0x000fe20000011605 */
[----:B------:R-:W-:Y:S09]  /*6480*/  UIADD3 UR11, UPT, UPT, UR43, 0x200, URZ ;  /* 0x000002002b0b7890 */ /* 0x000ff2000fffe0ff */
[----:B------:R-:W1:Y:S01]  /*6490*/  @!UP0 LDCU.128 UR12, c[0x0][0xc10] ;  /* 0x00018200ff0c87ac */ /* 0x000e620008000c00 */
[----:B------:R-:W2:Y:S01]  /*64a0*/  @!UP0 LDCU UR5, c[0x0][0xc0c] ;  /* 0x00018180ff0587ac */ /* 0x000ea20008000800 */
[----:B------:R-:W3:Y:S01]  /*64b0*/  @!UP0 LDCU UR10, c[0x0][0xc20] ;  /* 0x00018400ff0a87ac */ /* 0x000ee20008000800 */
[----:B-1----:R-:W-:Y:S02]  /*64c0*/  UIMAD.WIDE.U32 UR8, UR37, UR12, URZ ;  /* 0x0000000c250872a5 */ /* 0x002fe4000f8e00ff */
[----:B------:R-:W-:Y:S02]  /*64d0*/  UIMAD.WIDE.U32 UR6, UR36, UR15, URZ ;  /* 0x0000000f240672a5 */ /* 0x000fe4000f8e00ff */
[----:B------:R-:W-:Y:S03]  /*64e0*/  @!UP0 UISETP.NE.AND UP1, UPT, UR14, 0x1, UPT ;  /* 0x000000010e00888c */ /* 0x000fe6000bf25270 */
[----:B------:R-:W-:Y:S01]  /*64f0*/  @!UP0 UMOV UR4, UR9 ;  /* 0x0000000900048c82 */ /* 0x000fe20008000000 */
[----:B--2---:R-:W-:Y:S02]  /*6500*/  @!UP0 UISETP.NE.AND UP2, UPT, UR5, 0x1, UPT ;  /* 0x000000010500888c */ /* 0x004fe4000bf45270 */
[----:B------:R-:W-:Y:S01]  /*6510*/  @!UP0 USHF.R.U32.HI UR4, URZ, UR13, UR4 ;  /* 0x0000000dff048299 */ /* 0x000fe20008011604 */
[----:B------:R-:W-:Y:S02]  /*6520*/  @!UP0 UMOV UR6, UR7 ;  /* 0x0000000700068c82 */ /* 0x000fe40008000000 */
[----:B---3--:R-:W-:Y:S02]  /*6530*/  @!UP0 USHF.R.U32.HI UR6, URZ, UR10, UR6 ;  /* 0x0000000aff068299 */ /* 0x008fe40008011606 */
[----:B------:R-:W-:Y:S02]  /*6540*/  @!UP0 USEL UR7, UR37, UR4, !UP2 ;  /* 0x0000000425078287 */ /* 0x000fe4000d000000 */
[----:B------:R-:W-:Y:S04]  /*6550*/  @!UP0 USEL UR6, UR36, UR6, !UP1 ;  /* 0x0000000624068287 */ /* 0x000fe8000c800000 */
[----:B------:R-:W-:Y:S02]  /*6560*/  @!UP0 UIADD3 UR4, UPT, UPT, -UR7, UR6, URZ ;  /* 0x0000000607048290 */ /* 0x000fe4000fffe1ff */
[----:B------:R-:W-:Y:S02]  /*6570*/  @!UP0 UIADD3 UR6, UPT, UPT, UR7, -UR6, URZ ;  /* 0x8000000607068290 */ /* 0x000fe4000fffe0ff */
[----:B------:R-:W-:Y:S02]  /*6580*/  @!UP0 UIMAD UR37, UR4, UR5, UR37 ;  /* 0x00000005042582a4 */ /* 0x000fe4000f8e0225 */
[----:B------:R-:W-:Y:S02]  /*6590*/  @!UP0 UIMAD UR36, UR6, UR14, UR36 ;  /* 0x0000000e062482a4 */ /* 0x000fe4000f8e0224 */
[----:B------:R-:W-:Y:S09]  /*65a0*/  ULOP3.LUT UP0, URZ, UR11, 0x1b0, URZ, 0xc0, !UPT ;  /* 0x000001b00bff7892 */ /* 0x000ff2000f80c0ff */
[----:B------:R-:W-:Y:S05]  /*65b0*/  BRA.U !UP0, `(.L_x_87) ;  /* 0x0000000108407547 */ /* 0x000fea000b800000 */
[----:B------:R-:W1:Y:S01]  /*65c0*/  LDCU.64 UR8, c[0x4][0x80] ;  /* 0x01001000ff0877ac */ /* 0x000e620008000a00 */
[----:B------:R-:W-:Y:S01]  /*65d0*/  MOV R15, 0x0 ;  /* 0x00000000000f7802 */ /* 0x000fe20000000f00 */
[----:B------:R-:W-:Y:S02]  /*65e0*/  HFMA2 R12, -RZ, RZ, 0, 5.9604644775390625e-08 ;  /* 0x00000001ff0c7431 */ /* 0x000fe400000001ff */
[----:B------:R-:W-:Y:S02]  /*65f0*/  IMAD.MOV.U32 R8, RZ, RZ, 0x70 ;  /* 0x00000070ff087424 */ /* 0x000fe400078e00ff */
[----:B------:R-:W-:Y:S01]  /*6600*/  IMAD.MOV.U32 R13, RZ, RZ, RZ ;  /* 0x000000ffff0d7224 */ /* 0x000fe200078e00ff */
[----:B------:R-:W2:Y:S01]  /*6610*/  LDCU.64 UR6, c[0x4][0x88] ;  /* 0x01001100ff0677ac */ /* 0x000ea20008000a00 */
[----:B------:R-:W3:Y:S01]  /*6620*/  LDC.64 R14, c[0x4][R15] ;  /* 0x010000000f0e7b82 */ /* 0x000ee20000000a00 */
[----:B------:R-:W4:Y:S01]  /*6630*/  LDCU.64 UR4, c[0x4][0x8] ;  /* 0x01000100ff0477ac */ /* 0x000f220008000a00 */
[----:B-1----:R-:W-:Y:S01]  /*6640*/  MOV R5, UR9 ;  /* 0x0000000900057c02 */ /* 0x002fe20008000f00 */
[----:B------:R-:W-:Y:S01]  /*6650*/  IMAD.U32 R4, RZ, RZ, UR8 ;  /* 0x00000008ff047e24 */ /* 0x000fe2000f8e00ff */
[----:B--2---:R-:W-:Y:S01]  /*6660*/  MOV R7, UR7 ;  /* 0x0000000700077c02 */ /* 0x004fe20008000f00 */
[----:B------:R-:W-:Y:S01]  /*6670*/  IMAD.U32 R6, RZ, RZ, UR6 ;  /* 0x00000006ff067e24 */ /* 0x000fe2000f8e00ff */
[----:B----4-:R-:W-:Y:S01]  /*6680*/  MOV R11, UR5 ;  /* 0x00000005000b7c02 */ /* 0x010fe20008000f00 */
[----:B------:R-:W-:Y:S02]  /*6690*/  IMAD.U32 R10, RZ, RZ, UR4 ;  /* 0x00000004ff0a7e24 */ /* 0x000fe4000f8e00ff */
[----:B------:R-:W-:Y:S07]  /*66a0*/  LEPC R20, `(.L_x_87) ;  /* 0x000000001014794e */ /* 0x000fee0000000000 */
[----:B---3-5:R-:W-:Y:S05]  /*66b0*/  CALL.ABS.NOINC R14 ;  /* 0x000000000e007343 */ /* 0x028fea0003c00000 */
.L_x_87:
[----:B------:R-:W-:Y:S01]  /*66c0*/  LOP3.LUT P0, RZ, R145, 0x1b0, RZ, 0xc0, !PT ;  /* 0x000001b091ff7812 */ /* 0x000fe2000780c0ff */
[----:B------:R-:W-:Y:S11]  /*66d0*/  BSSY.RECONVERGENT B6, `(.L_x_88) ;  /* 0x0000013000067945 */ /* 0x000ff60003800200 */
[----:B------:R-:W-:Y:S01]  /*66e0*/  @!UPT UIADD3 URZ, UPT, UPT, URZ, URZ, URZ ;  /* 0x000000fffffff290 */ /* 0x000fe2000fffe0ff */
[----:B------:R-:W-:Y:S05]  /*66f0*/  @!P0 BRA `(.L_x_89) ;  /* 0x0000000000408947 */ /* 0x000fea0003800000 */
        /* <DEDUP_REMOVED lines=16> */
.L_x_89:
[----:B------:R-:W-:Y:S05]  /*6800*/  BSYNC.RECONVERGENT B6 ;  /* 0x0000000000067941 */ /* 0x000fea0003800200 */
.L_x_88:
[----:B------:R-:W-:Y:S01]  /*6810*/  ISETP.NE.AND P6, PT, R141, RZ, PT ;  /* 0x000000ff8d00720c */ /* 0x000fe20003fc5270 */
[----:B------:R-:W-:Y:S01]  /*6820*/  UISETP.NE.U32.AND UP0, UPT, UR58, URZ, UPT ;  /* 0x000000ff3a00728c */ /* 0x000fe2000bf05070 */
[----:B------:R-:W-:Y:S02]  /*6830*/  ISETP.NE.U32.AND P3, PT, RZ, UR56, PT ;  /* 0x00000038ff007c0c */ /* 0x000fe4000bf65070 */
[----:B------:R-:W-:Y:S01]  /*6840*/  PLOP3.LUT P0, PT, PT, PT, PT, 0x8, 0x80 ;  /* 0x000000000080781c */ /* 0x000fe20003f0e170 */
[----:B------:R-:W-:Y:S01]  /*6850*/  UISETP.NE.AND.EX UP0, UPT, UR59, URZ, UPT, UP0 ;  /* 0x000000ff3b00728c */ /* 0x000fe2000bf05300 */
[----:B------:R-:W-:Y:S07]  /*6860*/  ISETP.NE.AND.EX P3, PT, RZ, UR57, PT, P3 ;  /* 0x00000039ff007c0c */ /* 0x000fee000bf65330 */
[----:B------:R-:W1:Y:S01]  /*6870*/  @P6 LDC.64 R4, c[0x0][0x988] ;  /* 0x00026200ff046b82 */ /* 0x000e620000000a00 */
[----:B------:R-:W-:Y:S02]  /*6880*/  @P6 PLOP3.LUT P0, PT, P3, PT, PT, 0x80, 0x8 ;  /* 0x000000000008681c */ /* 0x000fe40001f0f070 */
[----:B-1----:R-:W-:Y:S04]  /*6890*/  @P6 ISETP.NE.U32.AND P1, PT, R4, RZ, PT ;  /* 0x000000ff0400620c */ /* 0x002fe80003f25070 */
[----:B------:R-:W-:Y:S01]  /*68a0*/  @P6 ISETP.NE.AND.EX P1, PT, R5, RZ, PT, P1 ;  /* 0x000000ff0500620c */ /* 0x000fe20003f25310 */
[----:B------:R-:W-:Y:S01]  /*68b0*/  @!UPT UIADD3 URZ, UPT, UPT, URZ, URZ, URZ ;  /* 0x000000fffffff290 */ /* 0x000fe2000fffe0ff */
[----:B------:R-:W-:Y:S11]  /*68c0*/  @!P3 BRA `(.L_x_90) ;  /* 0x000000000030b947 */ /* 0x000ff60003800000 */
[----:B------:R-:W-:Y:S01]  /*68d0*/  ISETP.NE.U32.AND P2, PT, RZ, UR52, PT ;  /* 0x00000034ff007c0c */ /* 0x000fe2000bf45070 */
[----:B------:R-:W1:Y:S01]  /*68e0*/  LDCU.64 UR4, c[0x0][0x358] ;  /* 0x00006b00ff0477ac */ /* 0x000e620008000a00 */
[----:B------:R-:W-:Y:S02]  /*68f0*/  IMAD.MOV.U32 R139, RZ, RZ, 0x1 ;  /* 0x00000001ff8b7424 */ /* 0x000fe400078e00ff */
[----:B------:R-:W-:Y:S11]  /*6900*/  ISETP.NE.AND.EX P2, PT, RZ, UR53, PT, P2 ;  /* 0x00000035ff007c0c */ /* 0x000ff6000bf45320 */
[----:B------:R-:W-:Y:S02]  /*6910*/  @!UPT UIADD3 URZ, UPT, UPT, URZ, URZ, URZ ;  /* 0x000000fffffff290 */ /* 0x000fe4000fffe0ff */
[----:B------:R-:W2:Y:S01]  /*6920*/  @P2 LDC.64 R4, c[0x0][0x988] ;  /* 0x00026200ff042b82 */ /* 0x000ea20000000a00 */
[----:B------:R-:W-:Y:S04]  /*6930*/  @P2 IMAD R0, R16, UR56, RZ ;  /* 0x0000003810002c24 */ /* 0x000fe8000f8e02ff */
[----:B--2---:R-:W-:Y:S04]  /*6940*/  @P2 IMAD.WIDE R4, R0, 0x4, R4 ;  /* 0x0000000400042825 */ /* 0x004fe800078e0204 */
[----:B------:R-:W-:Y:S01]  /*6950*/  HFMA2 R0, -RZ, RZ, 0, 5.9604644775390625e-08 ;  /* 0x00000001ff007431 */ /* 0x000fe200000001ff */
[----:B-1---5:R1:W5:Y:S04]  /*6960*/  @P2 LDG.E R71, desc[UR4][R4.64] ;  /* 0x0000000404472981 */ /* 0x022368000c1e1900 */
[----:B------:R-:W-:Y:S01]  /*6970*/  @!P2 PRMT R139, R0, 0x7610, R139 ;  /* 0x00007610008ba816 */ /* 0x000fe2000000008b */
[----:B-1----:R-:W2:Y:S06]  /*6980*/  @!P2 LDC R71, c[0x0][0x980] ;  /* 0x00026000ff47ab82 */ /* 0x002eac0000000800 */
.L_x_90:
[----:B------:R-:W-:Y:S05]  /*6990*/  BRA.U !UP0, `(.L_x_91) ;  /* 0x0000000108247547 */ /* 0x000fea000b800000 */
[----:B------:R-:W-:Y:S01]  /*69a0*/  ISETP.NE.U32.AND P2, PT, RZ, UR62, PT ;  /* 0x0000003eff007c0c */ /* 0x000fe2000bf45070 */
[----:B------:R-:W1:Y:S03]  /*69b0*/  LDCU.64 UR4, c[0x0][0x358] ;  /* 0x00006b00ff0477ac */ /* 0x000e660008000a00 */
[----:B------:R-:W-:Y:S11]  /*69c0*/  ISETP.NE.AND.EX P2, PT, RZ, UR63, PT, P2 ;  /* 0x0000003fff007c0c */ /* 0x000ff6000bf45320 */
[----:B------:R-:W-:Y:S02]  /*69d0*/  @!UPT UIADD3 URZ, UPT, UPT, URZ, URZ, URZ ;  /* 0x000000fffffff290 */ /* 0x000fe4000fffe0ff */
[----:B------:R-:W3:Y:S01]  /*69e0*/  @P2 LDC.64 R4, c[0x0][0x9a8] ;  /* 0x00026a00ff042b82 */ /* 0x000ee20000000a00 */
[----:B------:R-:W-:Y:S04]  /*69f0*/  @P2 IMAD R0, R16, UR58, RZ ;  /* 0x0000003a10002c24 */ /* 0x000fe8000f8e02ff */
[----:B---3--:R-:W-:Y:S05]  /*6a00*/  @P2 IMAD.WIDE R4, R0, 0x4, R4 ;  /* 0x0000000400042825 */ /* 0x008fea00078e0204 */
[----:B-1---5:R1:W5:Y:S02]  /*6a10*/  @P2 LDG.E R70, desc[UR4][R4.64] ;  /* 0x0000000404462981 */ /* 0x022364000c1e1900 */
[----:B-1----:R-:W3:Y:S02]  /*6a20*/  @!P2 LDC R70, c[0x0][0x9a0] ;  /* 0x00026800ff46ab82 */ /* 0x002ee40000000800 */
.L_x_91:
[----:B--2--5:R-:W-:Y:S01]  /*6a30*/  @P6 FSETP.NEU.AND P2, PT, R71, RZ, PT ;  /* 0x000000ff4700620b */ /* 0x024fe20003f4d000 */
[----:B------:R-:W-:Y:S01]  /*6a40*/  BSSY B1, `(.L_x_92) ;  /* 0x0000041000017945 */ /* 0x000fe20003800000 */
[----:B------:R-:W-:Y:S01]  /*6a50*/  @P6 SEL R3, RZ, 0xffffffff, P1 ;  /* 0xffffffffff036807 */ /* 0x000fe20000800000 */
[----:B------:R-:W-:Y:S01]  /*6a60*/  IMAD.IADD R2, R69, 0x1, R2 ;  /* 0x0000000145027824 */ /* 0x000fe200078e0202 */
[----:B------:R-:W-:Y:S02]  /*6a70*/  @P6 LOP3.LUT P1, RZ, R139, 0xff, RZ, 0xc0, !PT ;  /* 0x000000ff8bff6812 */ /* 0x000fe4000782c0ff */
[----:B------:R-:W-:Y:S02]  /*6a80*/  CS2R R18, SRZ ;  /* 0x0000000000127805 */ /* 0x000fe4000001ff00 */
[----:B------:R-:W-:Y:S02]  /*6a90*/  @P6 SEL R0, RZ, 0xffffffff, P2 ;  /* 0xffffffffff006807 */ /* 0x000fe40001000000 */
[----:B------:R-:W-:Y:S02]  /*6aa0*/  CS2R R16, SRZ ;  /* 0x0000000000107805 */ /* 0x000fe4000001ff00 */
[----:B------:R-:W-:Y:S02]  /*6ab0*/  LEA R22, R68, UR43, 0x3 ;  /* 0x0000002b44167c11 */ /* 0x000fe4000f8e18ff */
[----:B------:R-:W-:Y:S02]  /*6ac0*/  CS2R R26, SRZ ;  /* 0x00000000001a7805 */ /* 0x000fe4000001ff00 */
[----:B------:R-:W-:Y:S02]  /*6ad0*/  @P0 SEL R0, R3, R0, !P1 ;  /* 0x0000000003000207 */ /* 0x000fe40004800000 */
[----:B------:R-:W-:Y:S02]  /*6ae0*/  CS2R R24, SRZ ;  /* 0x0000000000187805 */ /* 0x000fe4000001ff00 */
[----:B------:R-:W-:Y:S02]  /*6af0*/  PLOP3.LUT P5, PT, PT, PT, PT, 0x8, 0x80 ;  /* 0x000000000080781c */ /* 0x000fe40003fae170 */
[----:B------:R-:W-:Y:S02]  /*6b00*/  CS2R R30, SRZ ;  /* 0x00000000001e7805 */ /* 0x000fe4000001ff00 */
[----:B------:R-:W-:Y:S02]  /*6b10*/  @P6 LOP3.LUT R0, R0, 0x1, RZ, 0xc0, !PT ;  /* 0x0000000100006812 */ /* 0x000fe400078ec0ff */
[----:B------:R-:W-:Y:S02]  /*6b20*/  CS2R R28, SRZ ;  /* 0x00000000001c7805 */ /* 0x000fe4000001ff00 */
[----:B------:R-:W-:Y:S02]  /*6b30*/  CS2R R34, SRZ ;  /* 0x0000000000227805 */ /* 0x000fe4000001ff00 */
[----:B------:R-:W-:Y:S02]  /*6b40*/  CS2R R32, SRZ ;  /* 0x0000000000207805 */ /* 0x000fe4000001ff00 */
[----:B------:R-:W-:Y:S11]  /*6b50*/  ISETP.NE.U32.OR P1, PT, R0, 0x1, !P6 ;  /* 0x000000010000780c */ /* 0x000ff60007725470 */
[----:B------:R-:W-:Y:S02]  /*6b60*/  @!UPT UIADD3 URZ, UPT, UPT, URZ, URZ, URZ ;  /* 0x000000fffffff290 */ /* 0x000fe4000fffe0ff */
[----:B------:R-:W-:Y:S04]  /*6b70*/  @P1 SHF.L.U32 R0, R134, 0x1f, RZ ;  /* 0x0000001f86001819 */ /* 0x000fe800000006ff */
[----:B------:R1:W2:Y:S02]  /*6b80*/  @P1 SYNCS.PHASECHK.TRANS64.TRYWAIT P0, [UR43+0x110], R0 ;  /* 0x00011000ff0015a7 */ /* 0x0002a4000800112b */
[----:B-1----:R-:W-:Y:S04]  /*6b90*/  SHF.L.U32 R0, R136, 0x1f, RZ ;  /* 0x0000001f88007819 */ /* 0x002fe800000006ff */
[----:B------:R1:W4:Y:S01]  /*6ba0*/  SYNCS.PHASECHK.TRANS64.TRYWAIT P4, [R22+URZ+0x140], R0 ;  /* 0x00014000160075a7 */ /* 0x00032200080811ff */
[----:B--2---:R-:W-:Y:S01]  /*6bb0*/  @P1 PLOP3.LUT P5, PT, P0, PT, PT, 0x8, 0x80 ;  /* 0x000000000080181c */ /* 0x004fe200007ae170 */
[----:B------:R-:W-:Y:S01]  /*6bc0*/  @!UPT UIADD3 URZ, UPT, UPT, URZ, URZ, URZ ;  /* 0x000000fffffff290 */ /* 0x000fe2000fffe0ff */
[----:B-1----:R-:W-:Y:S11]  /*6bd0*/  @!P1 BRA `(.L_x_93) ;  /* 0x00000000009c9947 */ /* 0x002ff60003800000 */
[----:B------:R-:W-:Y:S01]  /*6be0*/  ISETP.NE.U32.AND P0, PT, RZ, UR52, PT ;  /* 0x00000034ff007c0c */ /* 0x000fe2000bf05070 */
[----:B------:R-:W-:Y:S01]  /*6bf0*/  BSSY B0, `(.L_x_94) ;  /* 0x0000016000007945 */ /* 0x000fe20003800000 */
[----:B------:R-:W-:Y:S02]  /*6c00*/  FSETP.NEU.AND P2, PT, R71, RZ, PT ;  /* 0x000000ff4700720b */ /* 0x000fe40003f4d000 */
[----:B------:R-:W-:Y:S02]  /*6c10*/  CS2R R34, SRZ ;  /* 0x0000000000227805 */ /* 0x000fe4000001ff00 */
[----:B------:R-:W-:Y:S02]  /*6c20*/  ISETP.NE.AND.EX P0, PT, RZ, UR53, PT, P0 ;  /* 0x00000035ff007c0c */ /* 0x000fe4000bf05300 */
[----:B------:R-:W-:Y:S02]  /*6c30*/  CS2R R32, SRZ ;  /* 0x0000000000207805 */ /* 0x000fe4000001ff00 */
[----:B------:R-:W-:Y:S02]  /*6c40*/  LOP3.LUT P1, RZ, R139, 0xff, RZ, 0xc0, !PT ;  /* 0x000000ff8bff7812 */ /* 0x000fe4000782c0ff */
[----:B------:R-:W-:Y:S02]  /*6c50*/  CS2R R30, SRZ ;  /* 0x00000000001e7805 */ /* 0x000fe4000001ff00 */
[----:B------:R-:W-:Y:S02]  /*6c60*/  SEL R3, RZ, 0xffffffff, P2 ;  /* 0xffffffffff037807 */ /* 0x000fe40001000000 */
[----:B------:R-:W-:Y:S02]  /*6c70*/  CS2R R28, SRZ ;  /* 0x00000000001c7805 */ /* 0x000fe4000001ff00 */
[----:B------:R-:W-:Y:S02]  /*6c80*/  SEL R4, RZ, 0xffffffff, P0 ;  /* 0xffffffffff047807 */ /* 0x000fe40000000000 */
[----:B------:R-:W-:Y:S02]  /*6c90*/  CS2R R26, SRZ ;  /* 0x00000000001a7805 */ /* 0x000fe4000001ff00 */
[----:B------:R-:W-:Y:S02]  /*6ca0*/  CS2R R24, SRZ ;  /* 0x0000000000187805 */ /* 0x000fe4000001ff00 */
[----:B------:R-:W-:Y:S02]  /*6cb0*/  CS2R R18, SRZ ;  /* 0x0000000000127805 */ /* 0x000fe4000001ff00 */
[----:B------:R-:W-:Y:S02]  /*6cc0*/  @P3 SEL R3, R4, R3, !P1 ;  /* 0x0000000304033207 */ /* 0x000fe40004800000 */
[----:B------:R-:W-:Y:S02]  /*6cd0*/  CS2R R16, SRZ ;  /* 0x0000000000107805 */ /* 0x000fe4000001ff00 */
[----:B------:R-:W-:Y:S04]  /*6ce0*/  LOP3.LUT R3, R3, 0x1, RZ, 0xc0, !PT ;  /* 0x0000000103037812 */ /* 0x000fe800078ec0ff */
[----:B------:R-:W-:Y:S01]  /*6cf0*/  ISETP.NE.U32.AND P0, PT, R3, 0x1, PT ;  /* 0x000000010300780c */ /* 0x000fe20003f05070 */
[----:B------:R-:W-:Y:S01]  /*6d00*/  @!UPT UIADD3 URZ, UPT, UPT, URZ, URZ, URZ ;  /* 0x000000fffffff290 */ /* 0x000fe2000fffe0ff */
[----:B------:R-:W-:Y:S11]  /*6d10*/  @!P5 BRA `(.L_x_95) ;  /* 0x00000000000cd947 */ /* 0x000ff60003800000 */
[----:B------:R-:W-:Y:S04]  /*6d20*/  SHF.L.U32 R4, R134, 0x1f, RZ ;  /* 0x0000001f86047819 */ /* 0x000fe800000006ff */
[----:B------:R-:W1:Y:S02]  /*6d30*/  SYNCS.PHASECHK.TRANS64.TRYWAIT P1, [UR43+0x110], R4 ;  /* 0x00011004ff0075a7 */ /* 0x000e64000802112b */
[----:B-1----:R-:W-:Y:S05]  /*6d40*/  @!P1 BRA `(.L_x_96) ;  /* 0x0000002400c09947 */ /* 0x002fea0003800000 */
.L_x_95:
[----:B------:R-:W-:Y:S05]  /*6d50*/  BSYNC B0 ;  /* 0x0000000000007941 */ /* 0x000fea0003800000 */
.L_x_94:
[----:B------:R2:W1:Y:S01]  /*6d60*/  @P0 LDS.128 R32, [R138+UR43+0x200] ;  /* 0x0002002b8a200984 */ /* 0x0004620008000c00 */
[----:B------:R-:W5:Y:S01]  /*6d70*/  S2UR UR5, SR_CgaCtaId ;  /* 0x00000000000579c3 */ /* 0x000f620000008800 */
[----:B------:R-:W-:Y:S01]  /*6d80*/  UIADD3 UR4, UPT, UPT, UR43, 0x118, URZ ;  /* 0x000001182b047890 */ /* 0x000fe2000fffe0ff */
[----:B------:R-:W-:Y:S01]  /*6d90*/  LOP3.LUT R134, R134, 0x1, RZ, 0x3c, !PT ;  /* 0x0000000186867812 */ /* 0x000fe200078e3cff */
[----:B------:R2:W1:Y:S04]  /*6da0*/  @P0 LDS.128 R28, [R137+0x10] ;  /* 0x00001000891c0984 */ /* 0x0004680000000c00 */
[----:B------:R2:W1:Y:S04]  /*6db0*/  @P0 LDS.128 R24, [R144+0x20] ;  /* 0x0000200090180984 */ /* 0x0004680000000c00 */
[----:B------:R2:W1:Y:S01]  /*6dc0*/  @P0 LDS.128 R16, [R143+0x30] ;  /* 0x000030008f100984 */ /* 0x0004620000000c00 */
[----:B------:R-:W-:Y:S01]  /*6dd0*/  @!PT LDS RZ, [RZ] ;  /* 0x00000000fffff984 */ /* 0x000fe20000000800 */
[----:B------:R-:W-:Y:S01]  /*6de0*/  @!PT LDS RZ, [RZ] ;  /* 0x00000000fffff984 */ /* 0x000fe20000000800 */
[----:B------:R-:W-:Y:S01]  /*6df0*/  @!PT LDS RZ, [RZ] ;  /* 0x00000000fffff984 */ /* 0x000fe20000000800 */
[----:B------:R-:W-:Y:S01]  /*6e00*/  @!PT LDS RZ, [RZ] ;  /* 0x00000000fffff984 */ /* 0x000fe20000000800 */
[----:B------:R3:W-:Y:S06]  /*6e10*/  MEMBAR.ALL.CTA ;  /* 0x0000000000007992 */ /* 0x0007ec0000008000 */
[----:B---3--:R-:W3:Y:S01]  /*6e20*/  FENCE.VIEW.ASYNC.S ;  /* 0x00000000000073c6 */ /* 0x008ee20000000000 */
[----:B-----5:R-:W-:Y:S09]  /*6e30*/  UPRMT UR4, UR5, 0x654, UR4 ;  /* 0x0000065405047896 */ /* 0x020ff20008000004 */
[----:B---3--:R-:W-:Y:S03]  /*6e40*/  SYNCS.ARRIVE.TRANS64.RED.A1T0 RZ, [UR4], RZ ;  /* 0x000000ffffff79a7 */ /* 0x008fe60008100404 */
.L_x_93:
[----:B------:R-:W-:Y:S05]  /*6e50*/  BSYNC B1 ;  /* 0x0000000000017941 */ /* 0x000fea0003800000 */
.L_x_92:
[----:B-1----:R-:W-:Y:S04]  /*6e60*/  SHF.R.U32.HI R3, RZ, 0x15, R2 ;  /* 0x00000015ff037819 */ /* 0x002fe80000011602 */
[----:B------:R-:W-:Y:S01]  /*6e70*/  LOP3.LUT P0, RZ, R3, 0x3, R140, 0x48, !PT ;  /* 0x0000000303ff7812 */ /* 0x000fe2000780488c */
[----:B------:R-:W-:Y:S01]  /*6e80*/  @!UPT UIADD3 URZ, UPT, UPT, URZ, URZ, URZ ;  /* 0x000000fffffff290 */ /* 0x000fe2000fffe0ff */
[----:B----4-:R-:W-:Y:S11]  /*6e90*/  @P4 BRA `(.L_x_97) ;  /* 0x0000000000084947 */ /* 0x010ff60003800000 */
[----:B------:R-:W1:Y:S02]  /*6ea0*/  SYNCS.PHASECHK.TRANS64.TRYWAIT P1, [R22+URZ+0x140], R0 ;  /* 0x00014000160075a7 */ /* 0x000e6400080211ff */
[----:B-1----:R-:W-:Y:S05]  /*6eb0*/  @!P1 BRA `(.L_x_98) ;  /* 0x00000024007c9947 */ /* 0x002fea0003800000 */
.L_x_97:
[----:B------:R-:W-:Y:S05]  /*6ec0*/  @!P0 BRA `(.L_x_99) ;  /* 0x0000000000408947 */ /* 0x000fea0003800000 */
[----:B------:R-:W4:Y:S01]  /*6ed0*/  LDCU.64 UR8, c[0x4][0x70] ;  /* 0x01000e00ff0877ac */ /* 0x000f220008000a00 */
[----:B------:R-:W-:Y:S01]  /*6ee0*/  MOV R15, 0x0 ;  /* 0x00000000000f7802 */ /* 0x000fe20000000f00 */
[----:B------:R-:W-:Y:S02]  /*6ef0*/  HFMA2 R12, -RZ, RZ, 0, 5.9604644775390625e-08 ;  /* 0x00000001ff0c7431 */ /* 0x000fe400000001ff */
[----:B------:R-:W-:Y:S02]  /*6f00*/  IMAD.MOV.U32 R8, RZ, RZ, 0x192 ;  /* 0x00000192ff087424 */ /* 0x000fe400078e00ff */
[----:B------:R-:W-:Y:S01]  /*6f10*/  IMAD.MOV.U32 R13, RZ, RZ, RZ ;  /* 0x000000ffff0d7224 */ /* 0x000fe200078e00ff */
[----:B------:R-:W5:Y:S01]  /*6f20*/  LDCU.64 UR6, c[0x4][0x78] ;  /* 0x01000f00ff0677ac */ /* 0x000f620008000a00 */
[----:B------:R-:W1:Y:S01]  /*6f30*/  LDC.64 R14, c[0x4][R15] ;  /* 0x010000000f0e7b82 */ /* 0x000e620000000a00 */
[----:B------:R-:W2:Y:S01]  /*6f40*/  LDCU.64 UR4, c[0x4][0x10] ;  /* 0x01000200ff0477ac */ /* 0x000ea20008000a00 */
[----:B----4-:R-:W-:Y:S01]  /*6f50*/  MOV R5, UR9 ;  /* 0x0000000900057c02 */ /* 0x010fe20008000f00 */
[----:B------:R-:W-:Y:S01]  /*6f60*/  IMAD.U32 R4, RZ, RZ, UR8 ;  /* 0x00000008ff047e24 */ /* 0x000fe2000f8e00ff */
[----:B-----5:R-:W-:Y:S01]  /*6f70*/  MOV R7, UR7 ;  /* 0x0000000700077c02 */ /* 0x020fe20008000f00 */
[----:B------:R-:W-:Y:S01]  /*6f80*/  IMAD.U32 R6, RZ, RZ, UR6 ;  /* 0x00000006ff067e24 */ /* 0x000fe2000f8e00ff */
[----:B--2---:R-:W-:Y:S01]  /*6f90*/  MOV R11, UR5 ;  /* 0x00000005000b7c02 */ /* 0x004fe20008000f00 */
[----:B------:R-:W-:Y:S02]  /*6fa0*/  IMAD.U32 R10, RZ, RZ, UR4 ;  /* 0x00000004ff0a7e24 */ /* 0x000fe4000f8e00ff */
[----:B------:R-:W-:Y:S07]  /*6fb0*/  LEPC R20, `(.L_x_99) ;  /* 0x000000001014794e */ /* 0x000fee0000000000 */
[----:B-1-3--:R-:W-:Y:S05]  /*6fc0*/  CALL.ABS.NOINC R14 ;  /* 0x000000000e007343 */ /* 0x00afea0003c00000 */
.L_x_99:
[----:B------:R-:W-:Y:S01]  /*6fd0*/  LOP3.LUT P0, RZ, R133, 0x60, RZ, 0xc0, !PT ;  /* 0x0000006085ff7812 */ /* 0x000fe2000780c0ff */
[----:B------:R-:W-:Y:S05]  /*6fe0*/  WARPSYNC.ALL ;  /* 0x0000000000007948 */ /* 0x000fea0003800000 */
[----:B------:R-:W-:Y:S01]  /*6ff0*/  R2UR UR4, R2 ;  /* 0x00000000020472ca */ /* 0x000fe200000e0000 */
[----:B------:R-:W4:Y:S01]  /*7000*/  S2UR UR6, SR_CgaCtaId ;  /* 0x00000000000679c3 */ /* 0x000f220000008800 */
[----:B------:R-:W-:Y:S01]  /*7010*/  F2FP.F16.E4M3.UNPACK_B R2, R32 ;  /* 0x00000020ff02723e */ /* 0x000fe200020006ff */
[----:B------:R-:W-:Y:S01]  /*7020*/  BSSY.RECONVERGENT B0, `(.L_x_100) ;  /* 0x0000180000007945 */ /* 0x000fe20003800200 */
[-C--:B------:R-:W-:Y:S02]  /*7030*/  F2FP.F16.E4M3.UNPACK_B R21, R33.reuse ;  /* 0x00000021ff15723e */ /* 0x080fe400020006ff */
[----:B------:R-:W-:Y:S01]  /*7040*/  F2FP.F16.E4M3.UNPACK_B R12, R28 ;  /* 0x0000001cff0c723e */ /* 0x000fe200020006ff */
[----:B-1----:R-:W-:Y:S01]  /*7050*/  HADD2.F32 R0, -RZ, R2.H0_H0 ;  /* 0x20000002ff007230 */ /* 0x002fe20000004100 */
[----:B------:R-:W-:Y:S01]  /*7060*/  F2FP.F16.E4M3.UNPACK_B R32, R32.H1 ;  /* 0x00000020ff20723e */ /* 0x000fe200030006ff */
[--C-:B------:R-:W-:Y:S01]  /*7070*/  HADD2.F32 R73, -RZ, R21.reuse.H0_H0 ;  /* 0x20000015ff497230 */ /* 0x100fe20000004100 */
[----:B------:R-:W-:Y:S01]  /*7080*/  F2FP.F16.E4M3.UNPACK_B R33, R33.H1 ;  /* 0x00000021ff21723e */ /* 0x000fe200030006ff */
[----:B------:R-:W-:Y:S01]  /*7090*/  HADD2.F32 R74, -RZ, R21.H1_H1 ;  /* 0x30000015ff4a7230 */ /* 0x000fe20000004100 */
[-C--:B------:R-:W-:Y:S01]  /*70a0*/  F2FP.F16.E4M3.UNPACK_B R20, R34.reuse ;  /* 0x00000022ff14723e */ /* 0x080fe200020006ff */
[--C-:B------:R-:W-:Y:S01]  /*70b0*/  HADD2.F32 R3, -RZ, R32.reuse.H0_H0 ;  /* 0x20000020ff037230 */ /* 0x100fe20000004100 */
[----:B------:R-:W-:Y:S01]  /*70c0*/  F2FP.F16.E4M3.UNPACK_B R15, R34.H1 ;  /* 0x00000022ff0f723e */ /* 0x000fe200030006ff */
[----:B------:R-:W-:Y:S01]  /*70d0*/  HADD2.F32 R72, -RZ, R32.H1_H1 ;  /* 0x30000020ff487230 */ /* 0x000fe20000004100 */
[-C--:B------:R-:W-:Y:S01]  /*70e0*/  F2FP.F16.E4M3.UNPACK_B R14, R35.reuse ;  /* 0x00000023ff0e723e */ /* 0x080fe200020006ff */
[--C-:B------:R-:W-:Y:S01]  /*70f0*/  HADD2.F32 R75, -RZ, R33.reuse.H0_H0 ;  /* 0x20000021ff4b7230 */ /* 0x100fe20000004100 */
[----:B------:R-:W-:Y:S01]  /*7100*/  F2FP.F16.E4M3.UNPACK_B R13, R35.H1 ;  /* 0x00000023ff0d723e */ /* 0x000fe200030006ff */
[----:B------:R-:W-:Y:S01]  /*7110*/  HADD2.F32 R76, -RZ, R33.H1_H1 ;  /* 0x30000021ff4c7230 */ /* 0x000fe20000004100 */
[----:B------:R-:W-:Y:S01]  /*7120*/  F2FP.F16.E4M3.UNPACK_B R28, R28.H1 ;  /* 0x0000001cff1c723e */ /* 0x000fe200030006ff */
[--C-:B------:R-:W-:Y:S01]  /*7130*/  HADD2.F32 R77, -RZ, R20.reuse.H0_H0 ;  /* 0x20000014ff4d7230 */ /* 0x100fe20000004100 */
[-C--:B------:R-:W-:Y:S01]  /*7140*/  F2FP.F16.E4M3.UNPACK_B R11, R29.reuse ;  /* 0x0000001dff0b723e */ /* 0x080fe200020006ff */
        /* <DEDUP_REMOVED lines=15> */
[----:B------:R-:W-:Y:S01]  /*7240*/  R2UR UR5, R22 ;  /* 0x00000000160572ca */ /* 0x000fe200000e0000 */
        /* <DEDUP_REMOVED lines=29> */
[----:B------:R-:W-:Y:S01]  /*7420*/  IADD3 R68, PT, PT, R68, 0x1, RZ ;  /* 0x0000000144447810 */ /* 0x000fe20007ffe0ff */
[--C-:B------:R-:W-:Y:S02]  /*7430*/  HADD2.F32 R101, -RZ, R5.reuse.H0_H0 ;  /* 0x20000005ff657230 */ /* 0x100fe40000004100 */
[----:B------:R-:W-:Y:S02]  /*7440*/  HADD2.F32 R102, -RZ, R5.H1_H1 ;  /* 0x30000005ff667230 */ /* 0x000fe40000004100 */
[--C-:B------:R-:W-:Y:S02]  /*7450*/  HADD2.F32 R103, -RZ, R4.reuse.H0_H0 ;  /* 0x20000004ff677230 */ /* 0x100fe40000004100 */
[----:B------:R-:W-:Y:S02]  /*7460*/  HADD2.F32 R104, -RZ, R4.H1_H1 ;  /* 0x30000004ff687230 */ /* 0x000fe40000004100 */
[----:B------:R-:W3:Y:S01]  /*7470*/  LDTM.x64 R4, tmem[UR4] ;  /* 0x00000004000479ee */ /* 0x000ee20008340000 */
[----:B------:R-:W-:Y:S01]  /*7480*/  NOP ;  /* 0x0000000000007918 */ /* 0x000fe20000000000 */
[----:B------:R-:W-:Y:S01]  /*7490*/  UIADD3 UR4, UPT, UPT, UR5, 0x150, URZ ;  /* 0x0000015005047890 */ /* 0x000fe2000fffe0ff */
[----:B------:R-:W-:Y:S02]  /*74a0*/  HADD2.F32 R2, -RZ, R2.H1_H1 ;  /* 0x30000002ff027230 */ /* 0x000fe40000004100 */
[--C-:B------:R-:W-:Y:S02]  /*74b0*/  HADD2.F32 R105, -RZ, R106.reuse.H0_H0 ;  /* 0x2000006aff697230 */ /* 0x100fe40000004100 */
        /* <DEDUP_REMOVED lines=8> */
[----:B------:R-:W-:Y:S01]  /*7540*/  HADD2.F32 R122, -RZ, R122.H1_H1 ;  /* 0x3000007aff7a7230 */ /* 0x000fe20000004100 */
[----:B----4-:R-:W-:Y:S01]  /*7550*/  UPRMT UR4, UR6, 0x654, UR4 ;  /* 0x0000065406047896 */ /* 0x010fe20008000004 */
[C---:B---3--:R-:W-:Y:S01]  /*7560*/  FMUL R4, R70.reuse, R4 ;  /* 0x0000000446047220 */ /* 0x048fe20000400000 */
[C---:B------:R-:W-:Y:S01]  /*7570*/  FMUL R5, R70.reuse, R5 ;  /* 0x0000000546057220 */ /* 0x040fe20000400000 */
[C---:B------:R-:W-:Y:S01]  /*7580*/  FMUL R8, R70.reuse, R8 ;  /* 0x0000000846087220 */ /* 0x040fe20000400000 */
[C---:B------:R-:W-:Y:S01]  /*7590*/  FMUL R9, R70.reuse, R9 ;  /* 0x0000000946097220 */ /* 0x040fe20000400000 */
[C---:B------:R-:W-:Y:S01]  /*75a0*/  FFMA R4, R71.reuse, R0, R4 ;  /* 0x0000000047047223 */ /* 0x040fe20000000004 */
[C---:B------:R-:W-:Y:S01]  /*75b0*/  FFMA R5, R71.reuse, R2, R5 ;  /* 0x0000000247057223 */ /* 0x040fe20000000005 */
[C---:B------:R-:W-:Y:S01]  /*75c0*/  FMUL R12, R70.reuse, R12 ;  /* 0x0000000c460c7220 */ /* 0x040fe20000400000 */
[C---:B------:R-:W-:Y:S01]  /*75d0*/  FMUL R13, R70.reuse, R13 ;  /* 0x0000000d460d7220 */ /* 0x040fe20000400000 */
[----:B------:R-:W-:Y:S01]  /*75e0*/  SYNCS.ARRIVE.TRANS64.RED.A1T0 RZ, [UR4], RZ ;  /* 0x000000ffffff79a7 */ /* 0x000fe20008100404 */
[C---:B------:R-:W-:Y:S01]  /*75f0*/  FMUL R16, R70.reuse, R16 ;  /* 0x0000001046107220 */ /* 0x040fe20000400000 */
[C---:B------:R-:W-:Y:S01]  /*7600*/  FMUL R17, R70.reuse, R17 ;  /* 0x0000001146117220 */ /* 0x040fe20000400000 */
[C---:B------:R-:W-:Y:S01]  /*7610*/  FMUL R0, R70.reuse, R20 ;  /* 0x0000001446007220 */ /* 0x040fe20000400000 */
[C---:B------:R-:W-:Y:S01]  /*7620*/  FMUL R2, R70.reuse, R21 ;  /* 0x0000001546027220 */ /* 0x040fe20000400000 */
[C---:B------:R-:W-:Y:S01]  /*7630*/  FMUL R21, R70.reuse, R28 ;  /* 0x0000001c46157220 */ /* 0x040fe20000400000 */
[--C-:B------:R-:W-:Y:S02]  /*7640*/  HADD2.F32 R125, -RZ, R126.reuse.H0_H0 ;  /* 0x2000007eff7d7230 */ /* 0x100fe40000004100 */
[C---:B------:R-:W-:Y:S01]  /*7650*/  FMUL R6, R70.reuse, R6 ;  /* 0x0000000646067220 */ /* 0x040fe20000400000 */
[----:B------:R-:W-:Y:S02]  /*7660*/  HADD2.F32 R126, -RZ, R126.H1_H1 ;  /* 0x3000007eff7e7230 */ /* 0x000fe40000004100 */
[C---:B------:R-:W-:Y:S01]  /*7670*/  FMUL R7, R70.reuse, R7 ;  /* 0x0000000746077220 */ /* 0x040fe20000400000 */
[C---:B------:R-:W-:Y:S01]  /*7680*/  FMUL R10, R70.reuse, R10 ;  /* 0x0000000a460a7220 */ /* 0x040fe20000400000 */
[C---:B------:R-:W-:Y:S01]  /*7690*/  FFMA R6, R71.reuse, R3, R6 ;  /* 0x0000000347067223 */ /* 0x040fe20000000006 */
[C---:B------:R-:W-:Y:S01]  /*76a0*/  FMUL R11, R70.reuse, R11 ;  /* 0x0000000b460b7220 */ /* 0x040fe20000400000 */
[C---:B------:R-:W-:Y:S01]  /*76b0*/  FFMA R7, R71.reuse, R72, R7 ;  /* 0x0000004847077223 */ /* 0x040fe20000000007 */
[C---:B------:R-:W-:Y:S01]  /*76c0*/  FFMA R8, R71.reuse, R73, R8 ;  /* 0x0000004947087223 */ /* 0x040fe20000000008 */
[C---:B------:R-:W-:Y:S01]  /*76d0*/  FFMA R9, R71.reuse, R74, R9 ;  /* 0x0000004a47097223 */ /* 0x040fe20000000009 */
[C---:B------:R-:W-:Y:S01]  /*76e0*/  FFMA R10, R71.reuse, R75, R10 ;  /* 0x0000004b470a7223 */ /* 0x040fe2000000000a */
[C---:B------:R-:W-:Y:S01]  /*76f0*/  FFMA R11, R71.reuse, R76, R11 ;  /* 0x0000004c470b7223 */ /* 0x040fe2000000000b */
[C---:B------:R-:W-:Y:S01]  /*7700*/  FFMA R12, R71.reuse, R77, R12 ;  /* 0x0000004d470c7223 */ /* 0x040fe2000000000c */
[----:B------:R-:W-:Y:S01]  /*7710*/  FFMA R13, R71, R78, R13 ;  /* 0x0000004e470d7223 */ /* 0x000fe2000000000d */
[----:B------:R-:W-:Y:S01]  /*7720*/  F2FP.SATFINITE.E4M3.F32.PACK_AB_MERGE_C R76, R7, R6, RZ ;  /* 0x00000006074c723e */ /* 0x000fe200048070ff */
[--C-:B------:R-:W-:Y:S02]  /*7730*/  HADD2.F32 R74, -RZ, R129.reuse.H0_H0 ;  /* 0x20000081ff4a7230 */ /* 0x100fe40000004100 */
[C---:B------:R-:W-:Y:S01]  /*7740*/  FMUL R7, R70.reuse, R24 ;  /* 0x0000001846077220 */ /* 0x040fe20000400000 */
[----:B------:R-:W-:Y:S01]  /*7750*/  HADD2.F32 R75, -RZ, R129.H1_H1 ;  /* 0x30000081ff4b7230 */ /* 0x000fe20000004100 */
[----:B------:R-:W-:Y:S01]  /*7760*/  F2FP.SATFINITE.E4M3.F32.PACK_AB_MERGE_C R129, R11, R10, RZ ;  /* 0x0000000a0b81723e */ /* 0x000fe200048070ff */
        /* <DEDUP_REMOVED lines=17> */
[C---:B------:R-:W-:Y:S01]  /*7880*/  FMUL R3, R70.reuse, R22 ;  /* 0x0000001646037220 */ /* 0x040fe20000400000 */
[----:B------:R-:W-:Y:S01]  /*7890*/  F2FP.SATFINITE.E4M3.F32.PACK_AB_MERGE_C R18, R19, R18, RZ ;  /* 0x000000121312723e */ /* 0x000fe200048070ff */
[C---:B------:R-:W-:Y:S01]  /*78a0*/  FMUL R22, R70.reuse, R29 ;  /* 0x0000001d46167220 */ /* 0x040fe20000400000 */
[C---:B------:R-:W-:Y:S01]  /*78b0*/  FMUL R29, R70.reuse, R36 ;  /* 0x00000024461d7220 */ /* 0x040fe20000400000 */
[C---:B------:R-:W-:Y:S01]  /*78c0*/  FFMA R3, R71.reuse, R87, R3 ;  /* 0x0000005747037223 */ /* 0x040fe20000000003 */
[C---:B------:R-:W-:Y:S01]  /*78d0*/  FMUL R6, R70.reuse, R23 ;  /* 0x0000001746067220 */ /* 0x040fe20000400000 */
[C---:B------:R-:W-:Y:S01]  /*78e0*/  FMUL R11, R70.reuse, R26 ;  /* 0x0000001a460b7220 */ /* 0x040fe20000400000 */
[C---:B------:R-:W-:Y:S01]  /*78f0*/  FMUL R26, R70.reuse, R33 ;  /* 0x00000021461a7220 */ /* 0x040fe20000400000 */
[C---:B------:R-:W-:Y:S01]  /*7900*/  FMUL R33, R70.reuse, R40 ;  /* 0x0000002846217220 */ /* 0x040fe20000400000 */
[C---:B------:R-:W-:Y:S01]  /*7910*/  FFMA R6, R71.reuse, R88, R6 ;  /* 0x0000005847067223 */ /* 0x040fe20000000006 */
[C---:B------:R-:W-:Y:S01]  /*7920*/  FFMA R7, R71.reuse, R89, R7 ;  /* 0x0000005947077223 */ /* 0x040fe20000000007 */
[C---:B------:R-:W-:Y:S01]  /*7930*/  FFMA R10, R71.reuse, R90, R10 ;  /* 0x0000005a470a7223 */ /* 0x040fe2000000000a */
[C---:B------:R-:W-:Y:S01]  /*7940*/  FFMA R11, R71.reuse, R91, R11 ;  /* 0x0000005b470b7223 */ /* 0x040fe2000000000b */
[----:B------:R-:W-:Y:S01]  /*7950*/  FMUL R20, R70, R27 ;  /* 0x0000001b46147220 */ /* 0x000fe20000400000 */
[----:B------:R-:W-:Y:S01]  /*7960*/  F2FP.SATFINITE.E4M3.F32.PACK_AB_MERGE_C R3, R6, R3, RZ ;  /* 0x000000030603723e */ /* 0x000fe200048070ff */
[C---:B------:R-:W-:Y:S01]  /*7970*/  FMUL R23, R70.reuse, R30 ;  /* 0x0000001e46177220 */ /* 0x040fe20000400000 */
[C---:B------:R-:W-:Y:S01]  /*7980*/  FMUL R30, R70.reuse, R37 ;  /* 0x00000025461e7220 */ /* 0x040fe20000400000 */
[C---:B------:R-:W-:Y:S01]  /*7990*/  FFMA R20, R71.reuse, R92, R20 ;  /* 0x0000005c47147223 */ /* 0x040fe20000000014 */
[C---:B------:R-:W-:Y:S01]  /*79a0*/  FFMA R21, R71.reuse, R93, R21 ;  /* 0x0000005d47157223 */ /* 0x040fe20000000015 */
[C---:B------:R-:W-:Y:S01]  /*79b0*/  FFMA R22, R71.reuse, R94, R22 ;  /* 0x0000005e47167223 */ /* 0x040fe20000000016 */
[C---:B------:R-:W-:Y:S01]  /*79c0*/  FFMA R23, R71.reuse, R95, R23 ;  /* 0x0000005f47177223 */ /* 0x040fe20000000017 */
[C---:B------:R-:W-:Y:S01]  /*79d0*/  FMUL R37, R70.reuse, R44 ;  /* 0x0000002c46257220 */ /* 0x040fe20000400000 */
        /* <DEDUP_REMOVED lines=11> */
[----:B------:R-:W-:Y:S01]  /*7a90*/  FMUL R38, R70, R45 ;  /* 0x0000002d46267220 */ /* 0x000fe20000400000 */
[C---:B------:R-:W-:Y:S01]  /*7aa0*/  FFMA R28, R71.reuse, R100, R28 ;  /* 0x00000064471c7223 */ /* 0x040fe2000000001c */
[----:B------:R-:W-:Y:S01]  /*7ab0*/  F2FP.SATFINITE.E4M3.F32.PACK_AB_MERGE_C R6, R22, R21, R6 ;  /* 0x000000151606723e */ /* 0x000fe20004807006 */
[C---:B------:R-:W-:Y:S01]  /*7ac0*/  FFMA R29, R71.reuse, R101, R29 ;  /* 0x00000065471d7223 */ /* 0x040fe2000000001d */
[C---:B------:R-:W-:Y:S01]  /*7ad0*/  FFMA R30, R71.reuse, R102, R30 ;  /* 0x00000066471e7223 */ /* 0x040fe2000000001e */
[----:B------:R-:W-:Y:S01]  /*7ae0*/  FFMA R31, R71, R103, R31 ;  /* 0x00000067471f7223 */ /* 0x000fe2000000001f */
[C---:B------:R-:W-:Y:S01]  /*7af0*/  FMUL R45, R70.reuse, R52 ;  /* 0x00000034462d7220 */ /* 0x040fe20000400000 */
[C---:B------:R-:W-:Y:S01]  /*7b00*/  FMUL R52, R70.reuse, R59 ;  /* 0x0000003b46347220 */ /* 0x040fe20000400000 */
[C---:B------:R-:W-:Y:S01]  /*7b10*/  FMUL R59, R70.reuse, R66 ;  /* 0x00000042463b7220 */ /* 0x040fe20000400000 */
[----:B------:R-:W-:Y:S01]  /*7b20*/  F2FP.SATFINITE.E4M3.F32.PACK_AB_MERGE_C R66, R13, R12, R14 ;  /* 0x0000000c0d42723e */ /* 0x000fe2000480700e */
[C---:B------:R-:W-:Y:S01]  /*7b30*/  FMUL R32, R70.reuse, R39 ;  /* 0x0000002746207220 */ /* 0x040fe20000400000 */
[--C-:B------:R-:W-:Y:S02]  /*7b40*/  HADD2.F32 R107, -RZ, R108.reuse.H0_H0 ;  /* 0x2000006cff6b7230 */ /* 0x100fe40000004100 */
[C---:B------:R-:W-:Y:S01]  /*7b50*/  FMUL R35, R70.reuse, R42 ;  /* 0x0000002a46237220 */ /* 0x040fe20000400000 */
[----:B------:R-:W-:Y:S02]  /*7b60*/  HADD2.F32 R108, -RZ, R108.H1_H1 ;  /* 0x3000006cff6c7230 */ /* 0x000fe40000004100 */
[C---:B------:R-:W-:Y:S01]  /*7b70*/  FFMA R32, R71.reuse, R104, R32 ;  /* 0x0000006847207223 */ /* 0x040fe20000000020 */
[----:B------:R-:W-:Y:S01]  /*7b80*/  FMUL R36, R70, R43 ;  /* 0x0000002b46247220 */ /* 0x000fe20000400000 */
[C---:B------:R-:W-:Y:S01]  /*7b90*/  FFMA R33, R71.reuse, R105, R33 ;  /* 0x0000006947217223 */ /* 0x040fe20000000021 */
[C---:B------:R-:W-:Y:S01]  /*7ba0*/  FFMA R34, R71.reuse, R106, R34 ;  /* 0x0000006a47227223 */ /* 0x040fe20000000022 */
[--C-:B------:R-:W-:Y:S01]  /*7bb0*/  HADD2.F32 R111, -RZ, R112.reuse.H0_H0 ;  /* 0x20000070ff6f7230 */ /* 0x100fe20000004100 */
[----:B------:R-:W-:Y:S01]  /*7bc0*/  F2FP.SATFINITE.E4M3.F32.PACK_AB_MERGE_C R32, R32, R31, RZ ;  /* 0x0000001f2020723e */ /* 0x000fe200048070ff */
[C---:B------:R-:W-:Y:S01]  /*7bd0*/  FFMA R35, R71.reuse, R107, R35 ;  /* 0x0000006b47237223 */ /* 0x040fe20000000023 */
[----:B------:R-:W-:Y:S02]  /*7be0*/  HADD2.F32 R112, -RZ, R112.H1_H1 ;  /* 0x30000070ff707230 */ /* 0x000fe40000004100 */
[----:B------:R-:W-:Y:S01]  /*7bf0*/  FMUL R39, R70, R46 ;  /* 0x0000002e46277220 */ /* 0x000fe20000400000 */
[----:B------:R-:W-:Y:S01]  /*7c00*/  F2FP.SATFINITE.E4M3.F32.PACK_AB_MERGE_C R32, R30, R29, R32 ;  /* 0x0000001d1e20723e */ /* 0x000fe20004807020 */
[C---:B------:R-:W-:Y:S01]  /*7c10*/  FFMA R36, R71.reuse, R108, R36 ;  /* 0x0000006c47247223 */ /* 0x040fe20000000024 */
[C---:B------:R-:W-:Y:S01]  /*7c20*/  FMUL R40, R70.reuse, R47 ;  /* 0x0000002f46287220 */ /* 0x040fe20000400000 */
[C---:B------:R-:W-:Y:S01]  /*7c30*/  FFMA R37, R71.reuse, R109, R37 ;  /* 0x0000006d47257223 */ /* 0x040fe20000000025 */
[C---:B------:R-:W-:Y:S01]  /*7c40*/  FFMA R38, R71.reuse, R110, R38 ;  /* 0x0000006e47267223 */ /* 0x040fe20000000026 */
[C---:B------:R-:W-:Y:S01]  /*7c50*/  FMUL R42, R70.reuse, R49 ;  /* 0x00000031462a7220 */ /* 0x040fe20000400000 */
[--C-:B------:R-:W-:Y:S02]  /*7c60*/  HADD2.F32 R115, -RZ, R116.reuse.H0_H0 ;  /* 0x20000074ff737230 */ /* 0x100fe40000004100 */
[C---:B------:R-:W-:Y:S01]  /*7c70*/  FFMA R39, R71.reuse, R111, R39 ;  /* 0x0000006f47277223 */ /* 0x040fe20000000027 */
[----:B------:R-:W-:Y:S02]  /*7c80*/  HADD2.F32 R116, -RZ, R116.H1_H1 ;  /* 0x30000074ff747230 */ /* 0x000fe40000004100 */
[C---:B------:R-:W-:Y:S01]  /*7c90*/  FMUL R43, R70.reuse, R50 ;  /* 0x00000032462b7220 */ /* 0x040fe20000400000 */
[C---:B------:R-:W-:Y:S01]  /*7ca0*/  FFMA R40, R71.reuse, R112, R40 ;  /* 0x0000007047287223 */ /* 0x040fe20000000028 */
[C---:B------:R-:W-:Y:S01]  /*7cb0*/  FMUL R44, R70.reuse, R51 ;  /* 0x00000033462c7220 */ /* 0x040fe20000400000 */
[C---:B------:R-:W-:Y:S01]  /*7cc0*/  FFMA R41, R71.reuse, R113, R41 ;  /* 0x0000007147297223 */ /* 0x040fe20000000029 */
[C---:B------:R-:W-:Y:S01]  /*7cd0*/  FMUL R50, R70.reuse, R57 ;  /* 0x0000003946327220 */ /* 0x040fe20000400000 */
[C---:B------:R-:W-:Y:S01]  /*7ce0*/  FMUL R57, R70.reuse, R64 ;  /* 0x0000004046397220 */ /* 0x040fe20000400000 */
[----:B------:R-:W-:Y:S01]  /*7cf0*/  FFMA R42, R71, R114, R42 ;  /* 0x00000072472a7223 */ /* 0x000fe2000000002a */
[C---:B------:R-:W-:Y:S01]  /*7d00*/  FMUL R46, R70.reuse, R53 ;  /* 0x00000035462e7220 */ /* 0x040fe20000400000 */
[--C-:B------:R-:W-:Y:S01]  /*7d10*/  HADD2.F32 R119, -RZ, R120.reuse.H0_H0 ;  /* 0x20000078ff777230 */ /* 0x100fe20000004100 */
[----:B------:R-:W-:Y:S01]  /*7d20*/  F2FP.SATFINITE.E4M3.F32.PACK_AB_MERGE_C R64, R5, R4, R76 ;  /* 0x000000040540723e */ /* 0x000fe2000480704c */
[C---:B------:R-:W-:Y:S01]  /*7d30*/  FMUL R51, R70.reuse, R58 ;  /* 0x0000003a46337220 */ /* 0x040fe20000400000 */
[C---:B------:R-:W-:Y:S01]  /*7d40*/  FMUL R53, R70.reuse, R60 ;  /* 0x0000003c46357220 */ /* 0x040fe20000400000 */
[C---:B------:R-:W-:Y:S01]  /*7d50*/  FFMA R43, R71.reuse, R115, R43 ;  /* 0x00000073472b7223 */ /* 0x040fe2000000002b */
[----:B------:R-:W-:Y:S02]  /*7d60*/  HADD2.F32 R120, -RZ, R120.H1_H1 ;  /* 0x30000078ff787230 */ /* 0x000fe40000004100 */
[C---:B------:R-:W-:Y:S01]  /*7d70*/  FMUL R47, R70.reuse, R54 ;  /* 0x00000036462f7220 */ /* 0x040fe20000400000 */
[C---:B------:R-:W-:Y:S01]  /*7d80*/  FMUL R58, R70.reuse, R65 ;  /* 0x00000041463a7220 */ /* 0x040fe20000400000 */
[----:B------:R-:W-:Y:S01]  /*7d90*/  FMUL R60, R70, R67 ;  /* 0x00000043463c7220 */ /* 0x000fe20000400000 */
[----:B------:R-:W-:Y:S01]  /*7da0*/  F2FP.SATFINITE.E4M3.F32.PACK_AB_MERGE_C R5, R20, R11, RZ ;  /* 0x0000000b1405723e */ /* 0x000fe200048070ff */
[----:B------:R-:W-:Y:S01]  /*7db0*/  FFMA R44, R71, R116, R44 ;  /* 0x00000074472c7223 */ /* 0x000fe2000000002c */
[C---:B------:R-:W-:Y:S01]  /*7dc0*/  FMUL R48, R70.reuse, R55 ;  /* 0x0000003746307220 */ /* 0x040fe20000400000 */
[----:B------:R-:W-:Y:S01]  /*7dd0*/  F2FP.SATFINITE.E4M3.F32.PACK_AB_MERGE_C R65, R9, R8, R129 ;  /* 0x000000080941723e */ /* 0x000fe20004807081 */
[----:B------:R-:W-:Y:S01]  /*7de0*/  FFMA R45, R71, R117, R45 ;  /* 0x00000075472d7223 */ /* 0x000fe2000000002d */
[----:B------:R-:W-:Y:S01]  /*7df0*/  F2FP.SATFINITE.E4M3.F32.PACK_AB_MERGE_C R67, R17, R16, R18 ;  /* 0x000000101143723e */ /* 0x000fe20004807012 */
[----:B------:R-:W-:Y:S01]  /*7e00*/  FMUL R49, R70, R56 ;  /* 0x0000003846317220 */ /* 0x000fe20000400000 */
[C---:B------:R-:W-:Y:S01]  /*7e10*/  FFMA R46, R71.reuse, R118, R46 ;  /* 0x00000076472e7223 */ /* 0x040fe2000000002e */
[--C-:B------:R-:W-:Y:S02]  /*7e20*/  HADD2.F32 R123, -RZ, R124.reuse.H0_H0 ;  /* 0x2000007cff7b7230 */ /* 0x100fe40000004100 */
[C---:B------:R-:W-:Y:S01]  /*7e30*/  FFMA R47, R71.reuse, R119, R47 ;  /* 0x00000077472f7223 */ /* 0x040fe2000000002f */
[----:B------:R1:W-:Y:S01]  /*7e40*/  STS.128 [R138+UR43+0x2200], R64 ;  /* 0x002200408a007988 */ /* 0x0003e20008000c2b */
[----:B------:R-:W-:Y:S01]  /*7e50*/  HADD2.F32 R124, -RZ, R124.H1_H1 ;  /* 0x3000007cff7c7230 */ /* 0x000fe20000004100 */
[----:B------:R-:W-:Y:S01]  /*7e60*/  F2FP.SATFINITE.E4M3.F32.PACK_AB_MERGE_C R5, R10, R7, R5 ;  /* 0x000000070a05723e */ /* 0x000fe20004807005 */
[C---:B------:R-:W-:Y:S01]  /*7e70*/  FFMA R48, R71.reuse, R120, R48 ;  /* 0x0000007847307223 */ /* 0x040fe20000000030 */
[----:B------:R-:W-:Y:S01]  /*7e80*/  F2FP.SATFINITE.E4M3.F32.PACK_AB_MERGE_C R7, R28, R27, RZ ;  /* 0x0000001b1c07723e */ /* 0x000fe200048070ff */
        /* <DEDUP_REMOVED lines=8> */
[----:B------:R-:W-:Y:S01]  /*7f10*/  FMUL R56, R70, R63 ;  /* 0x0000003f46387220 */ /* 0x000fe20000400000 */
[----:B------:R-:W-:Y:S01]  /*7f20*/  F2FP.SATFINITE.E4M3.F32.PACK_AB_MERGE_C R4, R2, R0, R3 ;  /* 0x000000000204723e */ /* 0x000fe20004807003 */
[C---:B------:R-:W-:Y:S01]  /*7f30*/  FFMA R53, R71.reuse, R125, R53 ;  /* 0x0000007d47357223 */ /* 0x040fe20000000035 */
[----:B------:R-:W-:Y:S01]  /*7f40*/  F2FP.SATFINITE.E4M3.F32.PACK_AB_MERGE_C R7, R26, R25, R7 ;  /* 0x000000191a07723e */ /* 0x000fe20004807007 */
[C---:B------:R-:W-:Y:S01]  /*7f50*/  FFMA R54, R71.reuse, R126, R54 ;  /* 0x0000007e47367223 */ /* 0x040fe20000000036 */
[C---:B------:R-:W-:Y:S01]  /*7f60*/  FFMA R55, R71.reuse, R127, R55 ;  /* 0x0000007f47377223 */ /* 0x040fe20000000037 */
[----:B------:R-:W-:Y:S01]  /*7f70*/  F2FP.SATFINITE.E4M3.F32.PACK_AB_MERGE_C R35, R36, R35, RZ ;  /* 0x000000232423723e */ /* 0x000fe200048070ff */
[C---:B------:R-:W-:Y:S01]  /*7f80*/  FFMA R56, R71.reuse, R128, R56 ;  /* 0x0000008047387223 */ /* 0x040fe20000000038 */
[----:B------:R1:W-:Y:S01]  /*7f90*/  STS.128 [R137+0x2010], R4 ;  /* 0x0020100489007388 */ /* 0x0003e20000000c00 */
[----:B------:R-:W-:Y:S01]  /*7fa0*/  F2FP.SATFINITE.E4M3.F32.PACK_AB_MERGE_C R39, R40, R39, RZ ;  /* 0x000000272827723e */ /* 0x000fe200048070ff */
[C---:B------:R-:W-:Y:S01]  /*7fb0*/  FFMA R57, R71.reuse, R72, R57 ;  /* 0x0000004847397223 */ /* 0x040fe20000000039 */
[----:B------:R-:W-:Y:S01]  /*7fc0*/  F2FP.SATFINITE.E4M3.F32.PACK_AB_MERGE_C R43, R44, R43, RZ ;  /* 0x0000002b2c2b723e */ /* 0x000fe200048070ff */
[C---:B------:R-:W-:Y:S01]  /*7fd0*/  FFMA R58, R71.reuse, R73, R58 ;  /* 0x00000049473a7223 */ /* 0x040fe2000000003a */
[C---:B------:R-:W-:Y:S01]  /*7fe0*/  FFMA R59, R71.reuse, R74, R59 ;  /* 0x0000004a473b7223 */ /* 0x040fe2000000003b */
[----:B------:R-:W-:Y:S01]  /*7ff0*/  F2FP.SATFINITE.E4M3.F32.PACK_AB_MERGE_C R33, R34, R33, R35 ;  /* 0x000000212221723e */ /* 0x000fe20004807023 */
[----:B------:R-:W-:Y:S01]  /*8000*/  FFMA R60, R71, R75, R60 ;  /* 0x0000004b473c7223 */ /* 0x000fe2000000003c */
[----:B------:R-:W-:Y:S02]  /*8010*/  F2FP.SATFINITE.E4M3.F32.PACK_AB_MERGE_C R34, R38, R37, R39 ;  /* 0x000000252622723e */ /* 0x000fe40004807027 */
[----:B------:R-:W-:Y:S02]  /*8020*/  F2FP.SATFINITE.E4M3.F32.PACK_AB_MERGE_C R35, R42, R41, R43 ;  /* 0x000000292a23723e */ /* 0x000fe4000480702b */
[----:B------:R-:W-:Y:S02]  /*8030*/  F2FP.SATFINITE.E4M3.F32.PACK_AB_MERGE_C R51, R52, R51, RZ ;  /* 0x000000333433723e */ /* 0x000fe400048070ff */
[----:B------:R-:W-:Y:S01]  /*8040*/  F2FP.SATFINITE.E4M3.F32.PACK_AB_MERGE_C R48, R48, R47, RZ ;  /* 0x0000002f3030723e */ /* 0x000fe200048070ff */
[----:B------:R1:W-:Y:S01]  /*8050*/  STS.128 [R144+0x2020], R32 ;  /* 0x0020202090007388 */ /* 0x0003e20000000c00 */
[----:B------:R-:W-:Y:S02]  /*8060*/  F2FP.SATFINITE.E4M3.F32.PACK_AB_MERGE_C R55, R56, R55, RZ ;  /* 0x000000373837723e */ /* 0x000fe400048070ff */
[----:B------:R-:W-:Y:S02]  /*8070*/  F2FP.SATFINITE.E4M3.F32.PACK_AB_MERGE_C R59, R60, R59, RZ ;  /* 0x0000003b3c3b723e */ /* 0x000fe400048070ff */
[----:B------:R-:W-:Y:S02]  /*8080*/  F2FP.SATFINITE.E4M3.F32.PACK_AB_MERGE_C R49, R50, R49, R51 ;  /* 0x000000313231723e */ /* 0x000fe40004807033 */
[----:B------:R-:W-:Y:S02]  /*8090*/  F2FP.SATFINITE.E4M3.F32.PACK_AB_MERGE_C R48, R46, R45, R48 ;  /* 0x0000002d2e30723e */ /* 0x000fe40004807030 */
[----:B------:R-:W-:Y:S02]  /*80a0*/  F2FP.SATFINITE.E4M3.F32.PACK_AB_MERGE_C R50, R54, R53, R55 ;  /* 0x000000353632723e */ /* 0x000fe40004807037 */
[----:B------:R-:W-:Y:S05]  /*80b0*/  F2FP.SATFINITE.E4M3.F32.PACK_AB_MERGE_C R51, R58, R57, R59 ;  /* 0x000000393a33723e */ /* 0x000fea000480703b */
[----:B------:R1:W-:Y:S01]  /*80c0*/  STS.128 [R143+0x2030], R48 ;  /* 0x002030308f007388 */ /* 0x0003e20000000c00 */
[----:B------:R-:W-:Y:S01]  /*80d0*/  @!PT LDS RZ, [RZ] ;  /* 0x00000000fffff984 */ /* 0x000fe20000000800 */
[----:B------:R-:W-:Y:S01]  /*80e0*/  @!PT LDS RZ, [RZ] ;  /* 0x00000000fffff984 */ /* 0x000fe20000000800 */
[----:B------:R-:W-:Y:S01]  /*80f0*/  @!PT LDS RZ, [RZ] ;  /* 0x00000000fffff984 */ /* 0x000fe20000000800 */
[----:B------:R-:W-:Y:S01]  /*8100*/  @!PT LDS RZ, [RZ] ;  /* 0x00000000fffff984 */ /* 0x000fe20000000800 */
[----:B------:R3:W-:Y:S07]  /*8110*/  MEMBAR.ALL.CTA ;  /* 0x0000000000007992 */ /* 0x0007ee0000008000 */
[----:B---3--:R-:W3:Y:S02]  /*8120*/  FENCE.VIEW.ASYNC.S ;  /* 0x00000000000073c6 */ /* 0x008ee40000000000 */
[----:B---3--:R-:W-:Y:S06]  /*8130*/  BAR.SYNC.DEFER_BLOCKING 0x1, 0x80 ;  /* 0x0042000000007b1d */ /* 0x008fec0000010000 */
[----:B------:R-:W-:Y:S05]  /*8140*/  @P0 BRA `(.L_x_101) ;  /* 0x0000000400b40947 */ /* 0x000fea0003800000 */
[----:B------:R-:W3:Y:S01]  /*8150*/  LDCU.64 UR14, c[0x0][0x348] ;  /* 0x00006900ff0e77ac */ /* 0x000ee20008000a00 */
[----:B------:R-:W-:Y:S02]  /*8160*/  IMAD.U32 R3, RZ, RZ, UR45 ;  /* 0x0000002dff037e24 */ /* 0x000fe4000f8e00ff */
[----:B------:R-:W-:Y:S01]  /*8170*/  IMAD.U32 R2, RZ, RZ, UR61 ;  /* 0x0000003dff027e24 */ /* 0x000fe2000f8e00ff */
[----:B------:R-:W-:Y:S02]  /*8180*/  USHF.L.U32 UR10, UR47, 0x7, URZ ;  /* 0x000000072f0a7899 */ /* 0x000fe400080006ff */
[-C--:B------:R-:W-:Y:S02]  /*8190*/  IABS R0, R3.reuse ;  /* 0x0000000300007213 */ /* 0x080fe40000000000 */
[----:B------:R-:W-:Y:S02]  /*81a0*/  IABS R3, R3 ;  /* 0x0000000300037213 */ /* 0x000fe40000000000 */
[----:B------:R-:W-:Y:S11]  /*81b0*/  R2UR UR6, R0 ;  /* 0x00000000000672ca */ /* 0x000ff600000e0000 */
[----:B------:R-:W-:Y:S02]  /*81c0*/  @!UPT UIADD3 URZ, UPT, UPT, URZ, URZ, URZ ;  /* 0x000000fffffff290 */ /* 0x000fe4000fffe0ff */
[----:B------:R-:W4:Y:S10]  /*81d0*/  I2F.RP R0, UR6 ;  /* 0x0000000600007d06 */ /* 0x000f340008209400 */
[----:B----4-:R-:W4:Y:S02]  /*81e0*/  MUFU.RCP R0, R0 ;  /* 0x0000000000007308 */ /* 0x010f240000001000 */
[----:B----4-:R-:W-:Y:S08]  /*81f0*/  VIADD R0, R0, 0xffffffe ;  /* 0x0ffffffe00007836 */ /* 0x010ff00000000000 */
[----:B------:R-:W4:Y:S02]  /*8200*/  F2I.FTZ.U32.TRUNC.NTZ R0, R0 ;  /* 0x0000000000007305 */ /* 0x000f24000021f000 */
[----:B----4-:R-:W-:Y:S02]  /*8210*/  R2UR UR5, R0 ;  /* 0x00000000000572ca */ /* 0x010fe400000e0000 */
[----:B------:R-:W-:Y:S01]  /*8220*/  IABS R0, R2 ;  /* 0x0000000200007213 */ /* 0x000fe20000000000 */
[----:B------:R-:W-:Y:S03]  /*8230*/  IMAD.U32 R2, RZ, RZ, UR44 ;  /* 0x0000002cff027e24 */ /* 0x000fe6000f8e00ff */
[----:B------:R-:W-:Y:S01]  /*8240*/  R2UR UR7, R0 ;  /* 0x00000000000772ca */ /* 0x000fe200000e0000 */
[----:B------:R-:W-:Y:S01]  /*8250*/  IMAD.MOV R0, RZ, RZ, -R3 ;  /* 0x000000ffff007224 */ /* 0x000fe200078e0a03 */
[----:B------:R-:W-:Y:S01]  /*8260*/  IABS R2, R2 ;  /* 0x0000000200027213 */ /* 0x000fe20000000000 */
[----:B------:R-:W-:Y:S03]  /*8270*/  IMAD.U32 R3, RZ, RZ, UR60 ;  /* 0x0000003cff037e24 */ /* 0x000fe6000f8e00ff */
[----:B------:R-:W-:Y:S01]  /*8280*/  R2UR UR9, R2 ;  /* 0x00000000020972ca */ /* 0x000fe200000e0000 */
[----:B------:R-:W-:Y:S01]  /*8290*/  UIADD3 UR4, UPT, UPT, URZ, -UR5, URZ ;  /* 0x80000005ff047290 */ /* 0x000fe2000fffe0ff */
[----:B------:R-:W-:Y:S03]  /*82a0*/  IABS R3, R3 ;  /* 0x0000000300037213 */ /* 0x000fe60000000000 */
[----:B------:R-:W-:Y:S01]  /*82b0*/  UIMAD UR8, UR4, UR6, URZ ;  /* 0x00000006040872a4 */ /* 0x000fe2000f8e02ff */
[----:B-1----:R-:W1:Y:S02]  /*82c0*/  I2F.RP R4, R3 ;  /* 0x0000000300047306 */ /* 0x002e640000209400 */
[----:B------:R-:W-:Y:S02]  /*82d0*/  UMOV UR4, URZ ;  /* 0x000000ff00047c82 */ /* 0x000fe40008000000 */
[----:B------:R-:W-:Y:S02]  /*82e0*/  UIMAD.WIDE.U32 UR4, UR5, UR8, UR4 ;  /* 0x00000008050472a5 */ /* 0x000fe4000f8e0004 */
[----:B------:R-:W-:Y:S04]  /*82f0*/  R2UR UR8, R0 ;  /* 0x00000000000872ca */ /* 0x000fe800000e0000 */
[----:B------:R-:W4:Y:S01]  /*8300*/  I2F.RP R2, UR7 ;  /* 0x0000000700027d06 */ /* 0x000f220008209400 */
[----:B------:R-:W-:Y:S02]  /*8310*/  UMOV UR4, UR5 ;  /* 0x0000000500047c82 */ /* 0x000fe40008000000 */
[----:B------:R-:W-:Y:S07]  /*8320*/  UIMAD.WIDE.U32 UR4, UR4, UR9, URZ ;  /* 0x00000009040472a5 */ /* 0x000fee000f8e00ff */
[----:B-1----:R-:W1:Y:S01]  /*8330*/  MUFU.RCP R4, R4 ;  /* 0x0000000400047308 */ /* 0x002e620000001000 */
[----:B------:R-:W-:Y:S02]  /*8340*/  UMOV UR11, UR5 ;  /* 0x00000005000b7c82 */ /* 0x000fe40008000000 */
[----:B------:R-:W-:Y:S07]  /*8350*/  UIMAD UR4, UR11, UR8, UR9 ;  /* 0x000000080b0472a4 */ /* 0x000fee000f8e0209 */
[----:B----4-:R-:W4:Y:S01]  /*8360*/  MUFU.RCP R0, R2 ;  /* 0x0000000200007308 */ /* 0x010f220000001000 */
[----:B------:R-:W-:Y:S01]  /*8370*/  UISETP.GT.U32.AND UP0, UPT, UR6, UR4, UPT ;  /* 0x000000040600728c */ /* 0x000fe2000bf04070 */
[----:B-1----:R-:W-:Y:S10]  /*8380*/  VIADD R4, R4, 0xffffffe ;  /* 0x0ffffffe04047836 */ /* 0x002ff40000000000 */
[----:B------:R-:W-:Y:S01]  /*8390*/  @!UP0 UIADD3 UR4, UPT, UPT, UR4, -UR6, URZ ;  /* 0x8000000604048290 */ /* 0x000fe2000fffe0ff */
[----:B------:R-:W1:Y:S01]  /*83a0*/  F2I.FTZ.U32.TRUNC.NTZ R5, R4 ;  /* 0x0000000400057305 */ /* 0x000e62000021f000 */
[----:B------:R-:W-:Y:S02]  /*83b0*/  @!UP0 UIADD3 UR11, UPT, UPT, UR11, 0x1, URZ ;  /* 0x000000010b0b8890 */ /* 0x000fe4000fffe0ff */
[----:B------:R-:W-:Y:S01]  /*83c0*/  UISETP.GE.U32.AND UP2, UPT, UR4, UR6, UPT ;  /* 0x000000060400728c */ /* 0x000fe2000bf46070 */
[----:B----4-:R-:W-:Y:S01]  /*83d0*/  IADD3 R0, PT, PT, R0, 0xffffffe, RZ ;  /* 0x0ffffffe00007810 */ /* 0x010fe20007ffe0ff */
[----:B------:R-:W-:Y:S02]  /*83e0*/  ULOP3.LUT UR4, UR44, UR45, URZ, 0x3c, !UPT ;  /* 0x0000002d2c047292 */ /* 0x000fe4000f8e3cff */
[----:B------:R-:W-:Y:S02]  /*83f0*/  UISETP.NE.AND UP0, UPT, UR45, URZ, UPT ;  /* 0x000000ff2d00728c */ /* 0x000fe4000bf05270 */
[----:B------:R-:W-:Y:S01]  /*8400*/  UISETP.GE.AND UP1, UPT, UR4, URZ, UPT ;  /* 0x000000ff0400728c */ /* 0x000fe2000bf26270 */
[----:B------:R-:W4:Y:S04]  /*8410*/  F2I.FTZ.U32.TRUNC.NTZ R0, R0 ;  /* 0x0000000000007305 */ /* 0x000f28000021f000 */
[----:B------:R-:W-:Y:S01]  /*8420*/  @UP2 UIADD3 UR11, UPT, UPT, UR11, 0x1, URZ ;  /* 0x000000010b0b2890 */ /* 0x000fe2000fffe0ff */
[--C-:B-1----:R-:W-:Y:S01]  /*8430*/  IMAD.MOV R2, RZ, RZ, -R5.reuse ;  /* 0x000000ffff027224 */ /* 0x102fe200078e0a05 */
[----:B------:R-:W-:Y:S01]  /*8440*/  UISETP.NE.AND UP2, UPT, UR60, URZ, UPT ;  /* 0x000000ff3c00728c */ /* 0x000fe2000bf45270 */
[----:B------:R-:W-:Y:S02]  /*8450*/  IMAD.MOV.U32 R4, RZ, RZ, RZ ;  /* 0x000000ffff047224 */ /* 0x000fe400078e00ff */
[-C--:B------:R-:W-:Y:S01]  /*8460*/  IMAD R2, R2, R3.reuse, RZ ;  /* 0x0000000302027224 */ /* 0x080fe200078e02ff */
[----:B------:R-:W-:Y:S02]  /*8470*/  @!UP1 UIADD3 UR11, UPT, UPT, -UR11, URZ, URZ ;  /* 0x000000ff0b0b9290 */ /* 0x000fe4000fffe1ff */
[----:B------:R-:W-:Y:S01]  /*8480*/  @!UP0 ULOP3.LUT UR11, URZ, UR45, URZ, 0x33, !UPT ;  /* 0x0000002dff0b8292 */ /* 0x000fe2000f8e33ff */
[----:B------:R-:W-:Y:S01]  /*8490*/  IMAD.HI.U32 R5, R5, R2, R4 ;  /* 0x0000000205057227 */ /* 0x000fe200078e0004 */
[----:B----4-:R-:W-:Y:S04]  /*84a0*/  R2UR UR5, R0 ;  /* 0x00000000000572ca */ /* 0x010fe800000e0000 */
[----:B------:R-:W-:Y:S05]  /*84b0*/  IMAD.U32 R0, RZ, RZ, UR11 ;  /* 0x0000000bff007e24 */ /* 0x000fea000f8e00ff */
[----:B------:R-:W-:Y:S04]  /*84c0*/  IABS R0, R0 ;  /* 0x0000000000007213 */ /* 0x000fe80000000000 */
[----:B------:R-:W-:Y:S01]  /*84d0*/  R2UR UR8, R0 ;  /* 0x00000000000872ca */ /* 0x000fe200000e0000 */
[----:B------:R-:W-:Y:S04]  /*84e0*/  UIADD3 UR4, UPT, UPT, URZ, -UR5, URZ ;  /* 0x80000005ff047290 */ /* 0x000fe8000fffe0ff */
[----:B------:R-:W-:Y:S03]  /*84f0*/  UIMAD UR6, UR4, UR7, URZ ;  /* 0x00000007040672a4 */ /* 0x000fe6000f8e02ff */
[----:B------:R-:W-:Y:S02]  /*8500*/  UMOV UR4, URZ ;  /* 0x000000ff00047c82 */ /* 0x000fe40008000000 */
[----:B------:R-:W-:Y:S02]  /*8510*/  UIMAD.WIDE.U32 UR4, UR5, UR6, UR4 ;  /* 0x00000006050472a5 */ /* 0x000fe4000f8e0004 */
[----:B------:R-:W-:Y:S04]  /*8520*/  UIADD3 UR6, UPT, UPT, -UR11, URZ, URZ ;  /* 0x000000ff0b067290 */ /* 0x000fe8000fffe1ff */
[----:B------:R-:W-:Y:S01]  /*8530*/  UIMAD UR6, UR45, UR6, UR44 ;  /* 0x000000062d0672a4 */ /* 0x000fe2000f8e022c */
[----:B------:R-:W-:Y:S02]  /*8540*/  UMOV UR4, UR5 ;  /* 0x0000000500047c82 */ /* 0x000fe40008000000 */
[----:B------:R-:W-:Y:S02]  /*8550*/  UIMAD.WIDE.U32 UR4, UR4, UR8, URZ ;  /* 0x00000008040472a5 */ /* 0x000fe4000f8e00ff */
[----:B------:R-:W-:Y:S05]  /*8560*/  USHF.L.U32 UR9, UR6, 0x6, URZ ;  /* 0x0000000606097899 */ /* 0x000fea00080006ff */
[----:B------:R-:W-:Y:S01]  /*8570*/  UMOV UR12, UR5 ;  /* 0x00000005000c7c82 */ /* 0x000fe20008000000 */
[----:B------:R-:W-:Y:S02]  /*8580*/  UIADD3 UR5, UPT, UPT, UR43, 0x2200, URZ ;  /* 0x000022002b057890 */ /* 0x000fe4000fffe0ff */
[----:B------:R-:W-:Y:S04]  /*8590*/  UIADD3 UR4, UPT, UPT, -UR12, URZ, URZ ;  /* 0x000000ff0c047290 */ /* 0x000fe8000fffe1ff */
[----:B------:R-:W-:Y:S01]  /*85a0*/  UIMAD UR4, UR7, UR4, UR8 ;  /* 0x00000004070472a4 */ /* 0x000fe2000f8e0208 */
[----:B------:R-:W-:Y:S03]  /*85b0*/  IMAD.U32 R145, RZ, RZ, UR5 ;  /* 0x00000005ff917e24 */ /* 0x000fe6000f8e00ff */
[----:B------:R-:W-:Y:S02]  /*85c0*/  UISETP.GT.U32.AND UP0, UPT, UR7, UR4, UPT ;  /* 0x000000040700728c */ /* 0x000fe4000bf04070 */
[----:B------:R-:W-:Y:S09]  /*85d0*/  R2UR UR8, R145 ;  /* 0x00000000910872ca */ /* 0x000ff200000e0000 */
[----:B------:R-:W-:Y:S02]  /*85e0*/  @!UP0 UIADD3 UR4, UPT, UPT, UR4, -UR7, URZ ;  /* 0x8000000704048290 */ /* 0x000fe4000fffe0ff */
[----:B------:R-:W-:Y:S02]  /*85f0*/  @!UP0 UIADD3 UR12, UPT, UPT, UR12, 0x1, URZ ;  /* 0x000000010c0c8890 */ /* 0x000fe4000fffe0ff */
[----:B------:R-:W-:Y:S02]  /*8600*/  UISETP.GE.U32.AND UP1, UPT, UR4, UR7, UPT ;  /* 0x000000070400728c */ /* 0x000fe4000bf26070 */
[----:B------:R-:W-:Y:S04]  /*8610*/  ULOP3.LUT UR4, UR11, UR61, URZ, 0x3c, !UPT ;  /* 0x0000003d0b047292 */ /* 0x000fe8000f8e3cff */
[----:B------:R-:W-:Y:S05]  /*8620*/  UISETP.GE.AND UP0, UPT, UR4, URZ, UPT ;  /* 0x000000ff0400728c */ /* 0x000fea000bf06270 */
[----:B------:R-:W-:Y:S02]  /*8630*/  @UP1 UIADD3 UR12, UPT, UPT, UR12, 0x1, URZ ;  /* 0x000000010c0c1890 */ /* 0x000fe4000fffe0ff */
[----:B------:R-:W-:Y:S04]  /*8640*/  UISETP.NE.AND UP1, UPT, UR61, URZ, UPT ;  /* 0x000000ff3d00728c */ /* 0x000fe8000bf25270 */
[----:B------:R-:W-:Y:S07]  /*8650*/  @!UP0 UIADD3 UR12, UPT, UPT, -UR12, URZ, URZ ;  /* 0x000000ff0c0c8290 */ /* 0x000fee000fffe1ff */
[----:B------:R-:W-:Y:S04]  /*8660*/  @!UP1 ULOP3.LUT UR12, URZ, UR61, URZ, 0x33, !UPT ;  /* 0x0000003dff0c9292 */ /* 0x000fe8000f8e33ff */
[----:B------:R-:W-:Y:S02]  /*8670*/  ULOP3.LUT UR4, UR12, UR60, URZ, 0x3c, !UPT ;  /* 0x0000003c0c047292 */ /* 0x000fe4000f8e3cff */
[----:B------:R-:W-:Y:S01]  /*8680*/  UIADD3 UR5, UPT, UPT, -UR12, URZ, URZ ;  /* 0x000000ff0c057290 */ /* 0x000fe2000fffe1ff */
[----:B------:R-:W-:Y:S01]  /*8690*/  MOV R0, UR12 ;  /* 0x0000000c00007c02 */ /* 0x000fe20008000f00 */
[----:B------:R-:W-:Y:S02]  /*86a0*/  UISETP.GE.AND UP1, UPT, UR4, URZ, UPT ;  /* 0x000000ff0400728c */ /* 0x000fe4000bf26270 */
[----:B---3--:R-:W-:Y:S01]  /*86b0*/  UIADD3 UR4, UP0, UPT, UR14, 0x780, URZ ;  /* 0x000007800e047890 */ /* 0x008fe2000ff1e0ff */
[----:B------:R-:W-:Y:S01]  /*86c0*/  IABS R0, R0 ;  /* 0x0000000000007213 */ /* 0x000fe20000000000 */
[----:B------:R-:W-:Y:S02]  /*86d0*/  UIMAD UR11, UR61, UR5, UR11 ;  /* 0x000000053d0b72a4 */ /* 0x000fe4000f8e020b */
[----:B------:R-:W-:Y:S02]  /*86e0*/  UIADD3.X UR5, UPT, UPT, URZ, UR15, URZ, UP0, !UPT ;  /* 0x0000000fff057290 */ /* 0x000fe400087fe4ff */
[----:B------:R-:W-:Y:S04]  /*86f0*/  IMAD.HI.U32 R5, R5, R0, RZ ;  /* 0x0000000005057227 */ /* 0x000fe800078e00ff */
[----:B------:R-:W-:Y:S04]  /*8700*/  IMAD.MOV R2, RZ, RZ, -R5 ;  /* 0x000000ffff027224 */ /* 0x000fe800078e0a05 */
[C---:B------:R-:W-:Y:S05]  /*8710*/  IMAD R0, R3.reuse, R2, R0 ;  /* 0x0000000203007224 */ /* 0x040fea00078e0200 */
[----:B------:R-:W-:Y:S11]  /*8720*/  ISETP.GT.U32.AND P0, PT, R3, R0, PT ;  /* 0x000000000300720c */ /* 0x000ff60003f04070 */
[----:B------:R-:W-:Y:S02]  /*8730*/  @!UPT UIADD3 URZ, UPT, UPT, URZ, URZ, URZ ;  /* 0x000000fffffff290 */ /* 0x000fe4000fffe0ff */
[----:B------:R-:W-:Y:S01]  /*8740*/  @!P0 IMAD.IADD R0, R0, 0x1, -R3 ;  /* 0x0000000100008824 */ /* 0x000fe200078e0a03 */
[----:B------:R-:W-:Y:S04]  /*8750*/  @!P0 IADD3 R5, PT, PT, R5, 0x1, RZ ;  /* 0x0000000105058810 */ /* 0x000fe80007ffe0ff */
[----:B------:R-:W-:Y:S11]  /*8760*/  ISETP.GE.U32.AND P1, PT, R0, R3, PT ;  /* 0x000000030000720c */ /* 0x000ff60003f26070 */
[----:B------:R-:W-:Y:S02]  /*8770*/  @!UPT UIADD3 URZ, UPT, UPT, URZ, URZ, URZ ;  /* 0x000000fffffff290 */ /* 0x000fe4000fffe0ff */
[----:B------:R-:W-:Y:S05]  /*8780*/  @P1 VIADD R5, R5, 0x1 ;  /* 0x0000000105051836 */ /* 0x000fea0000000000 */
[----:B------:R-:W-:Y:S11]  /*8790*/  R2UR UR13, R5 ;  /* 0x00000000050d72ca */ /* 0x000ff600000e0000 */
[----:B------:R-:W-:Y:S02]  /*87a0*/  @!UPT UIADD3 URZ, UPT, UPT, URZ, URZ, URZ ;  /* 0x000000fffffff290 */ /* 0x000fe4000fffe0ff */
[----:B------:R-:W-:Y:S02]  /*87b0*/  @!UP1 UIADD3 UR13, UPT, UPT, -UR13, URZ, URZ ;  /* 0x000000ff0d0d9290 */ /* 0x000fe4000fffe1ff */
[----:B------:R-:W-:Y:S04]  /*87c0*/  @!UP2 ULOP3.LUT UR13, URZ, UR60, URZ, 0x33, !UPT ;  /* 0x0000003cff0da292 */ /* 0x000fe8000f8e33ff */
[----:B------:R-:W-:Y:S04]  /*87d0*/  UIADD3 UR7, UPT, UPT, -UR13, URZ, URZ ;  /* 0x000000ff0d077290 */ /* 0x000fe8000fffe1ff */
[----:B------:R-:W-:Y:S09]  /*87e0*/  UIMAD UR12, UR60, UR7, UR12 ;  /* 0x000000073c0c72a4 */ /* 0x000ff2000f8e020c */
[----:B------:R3:W-:Y:S01]  /*87f0*/  UTMASTG.5D [UR8], [UR4] ;  /* 0x00000008040073b5 */ /* 0x0007e20008020000 */
[----:B------:R0:W-:Y:S01]  /*8800*/  UTMACMDFLUSH ;  /* 0x00000000000079b7 */ /* 0x0001e20000000000 */
[----:B---3--:R-:W-:Y:S04]  /*8810*/  DEPBAR.LE SB0, 0x0 ;  /* 0x000080000000791a */ /* 0x008fe80000000000 */
.L_x_101:
[----:B------:R-:W-:Y:S05]  /*8820*/  BSYNC.RECONVERGENT B0 ;  /* 0x0000000000007941 */ /* 0x000fea0003800200 */
.L_x_100:
[----:B------:R-:W-:Y:S01]  /*8830*/  R2UR UR5, R131 ;  /* 0x00000000830572ca */ /* 0x000fe200000e0000 */
[----:B------:R-:W-:Y:S01]  /*8840*/  BAR.SYNC.DEFER_BLOCKING 0x1, 0x80 ;  /* 0x0042000000007b1d */ /* 0x000fe20000010000 */
[----:B------:R-:W-:Y:S01]  /*8850*/  R2UR UR4, R132 ;  /* 0x00000000840472ca */ /* 0x000fe200000e0000 */
[----:B------:R-:W-:Y:S01]  /*8860*/  UISETP.NE.AND UP0, UPT, UR46, URZ, UPT ;  /* 0x000000ff2e00728c */ /* 0x000fe2000bf05270 */
[C---:B------:R-:W-:Y:S01]  /*8870*/  ISETP.NE.AND P0, PT, R68.reuse, 0x2, PT ;  /* 0x000000024400780c */ /* 0x040fe20003f05270 */
[----:B------:R-:W-:Y:S01]  /*8880*/  IMAD.MOV.U32 R16, RZ, RZ, R142 ;  /* 0x000000ffff107224 */ /* 0x000fe200078e008e */
[----:B------:R-:W-:Y:S02]  /*8890*/  LOP3.LUT R135, R135, 0x1, RZ, 0x3c, !PT ;  /* 0x0000000187877812 */ /* 0x000fe400078e3cff */
[----:B------:R-:W-:Y:S02]  /*88a0*/  SEL R0, RZ, 0x1, P0 ;  /* 0x00000001ff007807 */ /* 0x000fe40000000000 */
[----:B------:R-:W-:Y:S02]  /*88b0*/  SEL R68, R68, RZ, P0 ;  /* 0x000000ff44447207 */ /* 0x000fe40000000000 */
[----:B------:R-:W-:Y:S01]  /*88c0*/  LOP3.LUT R136, R136, R0, RZ, 0x3c, !PT ;  /* 0x0000000088887212 */ /* 0x000fe200078e3cff */
[----:B------:R-:W-:Y:S02]  /*88d0*/  UIADD3 UR44, UPT, UPT, UR36, UR5, URZ ;  /* 0x00000005242c7290 */ /* 0x000fe4000fffe0ff */
[----:B------:R-:W-:Y:S01]  /*88e0*/  UIADD3 UR47, UPT, UPT, UR37, UR4, URZ ;  /* 0x00000004252f7290 */ /* 0x000fe2000fffe0ff */
[----:B------:R-:W-:Y:S11]  /*88f0*/  BRA.U UP0, `(.L_x_102) ;  /* 0xffffffd500987547 */ /* 0x000ff6000b83ffff */
[----:B------:R-:W-:Y:S05]  /*8900*/  EXIT ;  /* 0x000000000000794d */ /* 0x000fea0003800000 */
.L_x_20:
[----:B------:R-:W-:Y:S07]  /*8910*/  MOV R0, UR41 ;  /* 0x0000002900007c02 */ /* 0x000fee0008000f00 */
.L_x_103:
[----:B--2---:R2:W3:Y:S02]  /*8920*/  SYNCS.PHASECHK.TRANS64.TRYWAIT P0, [R0+URZ+0x88], R4 ;  /* 0x00008804000075a7 */ /* 0x0044e400080011ff */
[----:B---3--:R-:W-:Y:S05]  /*8930*/  @!P0 NANOSLEEP.SYNCS 0x989680 ;  /* 0x009896800000895d */ /* 0x008fea0003900000 */
[----:B------:R-:W3:Y:S02]  /*8940*/  @!P0 SYNCS.PHASECHK.TRANS64 P0, [R0+URZ+0x88], R4 ;  /* 0x00008804000085a7 */ /* 0x000ee400080010ff */
[----:B---3--:R-:W-:Y:S05]  /*8950*/  @!P0 BRA `(.L_x_103) ;  /* 0xfffffffc00f08947 */ /* 0x008fea000383ffff */
[----:B------:R-:W-:Y:S05]  /*8960*/  BRA `(.L_x_19) ;  /* 0xffffff9400607947 */ /* 0x000fea000383ffff */
.L_x_26:
[----:B-1----:R-:W-:Y:S07]  /*8970*/  MOV R0, UR33 ;  /* 0x0000002100007c02 */ /* 0x002fee0008000f00 */
.L_x_104:
[----:B-1----:R1:W2:Y:S02]  /*8980*/  SYNCS.PHASECHK.TRANS64.TRYWAIT P0, [R0+URZ+0x88], R4 ;  /* 0x00008804000075a7 */ /* 0x0022a400080011ff */
[----:B--2---:R-:W-:Y:S05]  /*8990*/  @!P0 NANOSLEEP.SYNCS 0x989680 ;  /* 0x009896800000895d */ /* 0x004fea0003900000 */
[----:B------:R-:W2:Y:S02]  /*89a0*/  @!P0 SYNCS.PHASECHK.TRANS64 P0, [R0+URZ+0x88], R4 ;  /* 0x00008804000085a7 */ /* 0x000ea400080010ff */
[----:B--2---:R-:W-:Y:S05]  /*89b0*/  @!P0 BRA `(.L_x_104) ;  /* 0xfffffffc00f08947 */ /* 0x004fea000383ffff */
[----:B------:R-:W-:Y:S05]  /*89c0*/  BRA `(.L_x_25) ;  /* 0xffffff9800bc7947 */ /* 0x000fea000383ffff */
.L_x_30:
[----:B-1----:R-:W-:-:S07]  /*89d0*/  MOV R0, UR30 ;  /* 0x0000001e00007c02 */ /* 0x002fce0008000f00 */
.L_x_105:
[----:B-1----:R1:W2:Y:S02]  /*89e0*/  SYNCS.PHASECHK.TRANS64.TRYWAIT P0, [R0+URZ+0x130], R3 ;  /* 0x00013003000075a7 */ /* 0x0022a400080011ff */
[----:B--2---:R-:W-:Y:S05]  /*89f0*/  @!P0 NANOSLEEP.SYNCS 0x989680 ;  /* 0x009896800000895d */ /* 0x004fea0003900000 */
[----:B------:R-:W2:Y:S02]  /*8a00*/  @!P0 SYNCS.PHASECHK.TRANS64 P0, [R0+URZ+0x130], R3 ;  /* 0x00013003000085a7 */ /* 0x000ea400080010ff */
[----:B--2---:R-:W-:Y:S05]  /*8a10*/  @!P0 BRA `(.L_x_105) ;  /* 0xfffffffc00f08947 */ /* 0x004fea000383ffff */
[----:B------:R-:W-:Y:S05]  /*8a20*/  BRA `(.L_x_106) ;  /* 0xffffff9c009c7947 */ /* 0x000fea000383ffff */
.L_x_34:
[----:B------:R-:W-:-:S07]  /*8a30*/  MOV R0, UR4 ;  /* 0x0000000400007c02 */ /* 0x000fce0008000f00 */
.L_x_107:
[----:B-1----:R1:W2:Y:S02]  /*8a40*/  SYNCS.PHASECHK.TRANS64.TRYWAIT P0, [R0+URZ], R2 ;  /* 0x00000002000075a7 */ /* 0x0022a400080011ff */
[----:B--2---:R-:W-:Y:S05]  /*8a50*/  @!P0 NANOSLEEP.SYNCS 0x989680 ;  /* 0x009896800000895d */ /* 0x004fea0003900000 */
[----:B------:R-:W2:Y:S02]  /*8a60*/  @!P0 SYNCS.PHASECHK.TRANS64 P0, [R0+URZ], R2 ;  /* 0x00000002000085a7 */ /* 0x000ea400080010ff */
[----:B--2---:R-:W-:Y:S05]  /*8a70*/  @!P0 BRA `(.L_x_107) ;  /* 0xfffffffc00f08947 */ /* 0x004fea000383ffff */
[----:B------:R-:W-:Y:S05]  /*8a80*/  BRA `(.L_x_108) ;  /* 0xffffffa400307947 */ /* 0x000fea000383ffff */
.L_x_35:
[----:B------:R-:W-:-:S07]  /*8a90*/  MOV R0, UR5 ;  /* 0x0000000500007c02 */ /* 0x000fce0008000f00 */
.L_x_109:
[----:B-1----:R1:W2:Y:S02]  /*8aa0*/  SYNCS.PHASECHK.TRANS64.TRYWAIT P0, [R0+URZ], R2 ;  /* 0x00000002000075a7 */ /* 0x0022a400080011ff */
[----:B--2---:R-:W-:Y:S05]  /*8ab0*/  @!P0 NANOSLEEP.SYNCS 0x989680 ;  /* 0x009896800000895d */ /* 0x004fea0003900000 */
[----:B------:R-:W2:Y:S02]  /*8ac0*/  @!P0 SYNCS.PHASECHK.TRANS64 P0, [R0+URZ], R2 ;  /* 0x00000002000085a7 */ /* 0x000ea400080010ff */
[----:B--2---:R-:W-:Y:S05]  /*8ad0*/  @!P0 BRA `(.L_x_109) ;  /* 0xfffffffc00f08947 */ /* 0x004fea000383ffff */
[----:B------:R-:W-:Y:S05]  /*8ae0*/  BRA `(.L_x_110) ;  /* 0xffffffa400407947 */ /* 0x000fea000383ffff */
.L_x_36:
[----:B------:R-:W-:-:S07]  /*8af0*/  MOV R0, UR5 ;  /* 0x0000000500007c02 */ /* 0x000fce0008000f00 */
.L_x_111:
[----:B-1----:R1:W2:Y:S02]  /*8b00*/  SYNCS.PHASECHK.TRANS64.TRYWAIT P0, [R0+URZ], R2 ;  /* 0x00000002000075a7 */ /* 0x0022a400080011ff */
[----:B--2---:R-:W-:Y:S05]  /*8b10*/  @!P0 NANOSLEEP.SYNCS 0x989680 ;  /* 0x009896800000895d */ /* 0x004fea0003900000 */
[----:B------:R-:W2:Y:S02]  /*8b20*/  @!P0 SYNCS.PHASECHK.TRANS64 P0, [R0+URZ], R2 ;  /* 0x00000002000085a7 */ /* 0x000ea400080010ff */
[----:B--2---:R-:W-:Y:S05]  /*8b30*/  @!P0 BRA `(.L_x_111) ;  /* 0xfffffffc00f08947 */ /* 0x004fea000383ffff */
[----:B------:R-:W-:Y:S05]  /*8b40*/  BRA `(.L_x_112) ;  /* 0xffffffa400507947 */ /* 0x000fea000383ffff */
.L_x_37:
[----:B------:R-:W-:-:S07]  /*8b50*/  MOV R0, UR5 ;  /* 0x0000000500007c02 */ /* 0x000fce0008000f00 */
.L_x_113:
[----:B-1----:R1:W2:Y:S02]  /*8b60*/  SYNCS.PHASECHK.TRANS64.TRYWAIT P0, [R0+URZ], R2 ;  /* 0x00000002000075a7 */ /* 0x0022a400080011ff */
[----:B--2---:R-:W-:Y:S05]  /*8b70*/  @!P0 NANOSLEEP.SYNCS 0x989680 ;  /* 0x009896800000895d */ /* 0x004fea0003900000 */
[----:B------:R-:W2:Y:S02]  /*8b80*/  @!P0 SYNCS.PHASECHK.TRANS64 P0, [R0+URZ], R2 ;  /* 0x00000002000085a7 */ /* 0x000ea400080010ff */
[----:B--2---:R-:W-:Y:S05]  /*8b90*/  @!P0 BRA `(.L_x_113) ;  /* 0xfffffffc00f08947 */ /* 0x004fea000383ffff */
[----:B------:R-:W-:Y:S05]  /*8ba0*/  BRA `(.L_x_114) ;  /* 0xffffffa400607947 */ /* 0x000fea000383ffff */
.L_x_38:
[----:B------:R-:W-:-:S07]  /*8bb0*/  MOV R0, UR5 ;  /* 0x0000000500007c02 */ /* 0x000fce0008000f00 */
.L_x_115:
[----:B-1----:R1:W2:Y:S02]  /*8bc0*/  SYNCS.PHASECHK.TRANS64.TRYWAIT P0, [R0+URZ], R2 ;  /* 0x00000002000075a7 */ /* 0x0022a400080011ff */
[----:B--2---:R-:W-:Y:S05]  /*8bd0*/  @!P0 NANOSLEEP.SYNCS 0x989680 ;  /* 0x009896800000895d */ /* 0x004fea0003900000 */
[----:B------:R-:W2:Y:S02]  /*8be0*/  @!P0 SYNCS.PHASECHK.TRANS64 P0, [R0+URZ], R2 ;  /* 0x00000002000085a7 */ /* 0x000ea400080010ff */
[----:B--2---:R-:W-:Y:S05]  /*8bf0*/  @!P0 BRA `(.L_x_115) ;  /* 0xfffffffc00f08947 */ /* 0x004fea000383ffff */
[----:B------:R-:W-:Y:S05]  /*8c00*/  BRA `(.L_x_116) ;  /* 0xffffffa400707947 */ /* 0x000fea000383ffff */
.L_x_39:
[----:B------:R-:W-:-:S07]  /*8c10*/  MOV R0, UR5 ;  /* 0x0000000500007c02 */ /* 0x000fce0008000f00 */
.L_x_117:
[----:B-1----:R1:W2:Y:S02]  /*8c20*/  SYNCS.PHASECHK.TRANS64.TRYWAIT P0, [R0+URZ], R2 ;  /* 0x00000002000075a7 */ /* 0x0022a400080011ff */
[----:B--2---:R-:W-:Y:S05]  /*8c30*/  @!P0 NANOSLEEP.SYNCS 0x989680 ;  /* 0x009896800000895d */ /* 0x004fea0003900000 */
[----:B------:R-:W2:Y:S02]  /*8c40*/  @!P0 SYNCS.PHASECHK.TRANS64 P0, [R0+URZ], R2 ;  /* 0x00000002000085a7 */ /* 0x000ea400080010ff */
[----:B--2---:R-:W-:Y:S05]  /*8c50*/  @!P0 BRA `(.L_x_117) ;  /* 0xfffffffc00f08947 */ /* 0x004fea000383ffff */
[----:B------:R-:W-:Y:S05]  /*8c60*/  BRA `(.L_x_118) ;  /* 0xffffffa400807947 */ /* 0x000fea000383ffff */
.L_x_40:
[----:B------:R-:W-:-:S07]  /*8c70*/  MOV R0, UR5 ;  /* 0x0000000500007c02 */ /* 0x000fce0008000f00 */
.L_x_119:
[----:B-1----:R1:W2:Y:S02]  /*8c80*/  SYNCS.PHASECHK.TRANS64.TRYWAIT P0, [R0+URZ], R2 ;  /* 0x00000002000075a7 */ /* 0x0022a400080011ff */
[----:B--2---:R-:W-:Y:S05]  /*8c90*/  @!P0 NANOSLEEP.SYNCS 0x989680 ;  /* 0x009896800000895d */ /* 0x004fea0003900000 */
[----:B------:R-:W2:Y:S02]  /*8ca0*/  @!P0 SYNCS.PHASECHK.TRANS64 P0, [R0+URZ], R2 ;  /* 0x00000002000085a7 */ /* 0x000ea400080010ff */
[----:B--2---:R-:W-:Y:S05]  /*8cb0*/  @!P0 BRA `(.L_x_119) ;  /* 0xfffffffc00f08947 */ /* 0x004fea000383ffff */
[----:B------:R-:W-:Y:S05]  /*8cc0*/  BRA `(.L_x_120) ;  /* 0xffffffa400907947 */ /* 0x000fea000383ffff */
.L_x_41:
[----:B------:R-:W-:-:S07]  /*8cd0*/  MOV R0, UR5 ;  /* 0x0000000500007c02 */ /* 0x000fce0008000f00 */
.L_x_121:
[----:B-1----:R1:W2:Y:S02]  /*8ce0*/  SYNCS.PHASECHK.TRANS64.TRYWAIT P0, [R0+URZ], R2 ;  /* 0x00000002000075a7 */ /* 0x0022a400080011ff */
[----:B--2---:R-:W-:Y:S05]  /*8cf0*/  @!P0 NANOSLEEP.SYNCS 0x989680 ;  /* 0x009896800000895d */ /* 0x004fea0003900000 */
[----:B------:R-:W2:Y:S02]  /*8d00*/  @!P0 SYNCS.PHASECHK.TRANS64 P0, [R0+URZ], R2 ;  /* 0x00000002000085a7 */ /* 0x000ea400080010ff */
[----:B--2---:R-:W-:Y:S05]  /*8d10*/  @!P0 BRA `(.L_x_121) ;  /* 0xfffffffc00f08947 */ /* 0x004fea000383ffff */
[----:B------:R-:W-:Y:S05]  /*8d20*/  BRA `(.L_x_122) ;  /* 0xffffffa400a07947 */ /* 0x000fea000383ffff */
.L_x_42:
[----:B------:R-:W-:-:S07]  /*8d30*/  MOV R0, UR5 ;  /* 0x0000000500007c02 */ /* 0x000fce0008000f00 */
.L_x_123:
[----:B-1----:R1:W2:Y:S02]  /*8d40*/  SYNCS.PHASECHK.TRANS64.TRYWAIT P0, [R0+URZ], R2 ;  /* 0x00000002000075a7 */ /* 0x0022a400080011ff */
[----:B--2---:R-:W-:Y:S05]  /*8d50*/  @!P0 NANOSLEEP.SYNCS 0x989680 ;  /* 0x009896800000895d */ /* 0x004fea0003900000 */
[----:B------:R-:W2:Y:S02]  /*8d60*/  @!P0 SYNCS.PHASECHK.TRANS64 P0, [R0+URZ], R2 ;  /* 0x00000002000085a7 */ /* 0x000ea400080010ff */
[----:B--2---:R-:W-:Y:S05]  /*8d70*/  @!P0 BRA `(.L_x_123) ;  /* 0xfffffffc00f08947 */ /* 0x004fea000383ffff */
[----:B------:R-:W-:Y:S05]  /*8d80*/  BRA `(.L_x_124) ;  /* 0xffffffa400b07947 */ /* 0x000fea000383ffff */
.L_x_43:
[----:B------:R-:W-:-:S07]  /*8d90*/  MOV R0, UR5 ;  /* 0x0000000500007c02 */ /* 0x000fce0008000f00 */
.L_x_125:
[----:B-1----:R1:W2:Y:S02]  /*8da0*/  SYNCS.PHASECHK.TRANS64.TRYWAIT P0, [R0+URZ], R2 ;  /* 0x00000002000075a7 */ /* 0x0022a400080011ff */
[----:B--2---:R-:W-:Y:S05]  /*8db0*/  @!P0 NANOSLEEP.SYNCS 0x989680 ;  /* 0x009896800000895d */ /* 0x004fea0003900000 */
[----:B------:R-:W2:Y:S02]  /*8dc0*/  @!P0 SYNCS.PHASECHK.TRANS64 P0, [R0+URZ], R2 ;  /* 0x00000002000085a7 */ /* 0x000ea400080010ff */
[----:B--2---:R-:W-:Y:S05]  /*8dd0*/  @!P0 BRA `(.L_x_125) ;  /* 0xfffffffc00f08947 */ /* 0x004fea000383ffff */
[----:B------:R-:W-:Y:S05]  /*8de0*/  BRA `(.L_x_126) ;  /* 0xffffffa400c07947 */ /* 0x000fea000383ffff */
.L_x_44:
[----:B------:R-:W-:-:S07]  /*8df0*/  MOV R0, UR5 ;  /* 0x0000000500007c02 */ /* 0x000fce0008000f00 */
.L_x_127:
[----:B-1----:R1:W2:Y:S02]  /*8e00*/  SYNCS.PHASECHK.TRANS64.TRYWAIT P0, [R0+URZ], R2 ;  /* 0x00000002000075a7 */ /* 0x0022a400080011ff */
[----:B--2---:R-:W-:Y:S05]  /*8e10*/  @!P0 NANOSLEEP.SYNCS 0x989680 ;  /* 0x009896800000895d */ /* 0x004fea0003900000 */
[----:B------:R-:W2:Y:S02]  /*8e20*/  @!P0 SYNCS.PHASECHK.TRANS64 P0, [R0+URZ], R2 ;  /* 0x00000002000085a7 */ /* 0x000ea400080010ff */
[----:B--2---:R-:W-:Y:S05]  /*8e30*/  @!P0 BRA `(.L_x_127) ;  /* 0xfffffffc00f08947 */ /* 0x004fea000383ffff */
[----:B------:R-:W-:Y:S05]  /*8e40*/  BRA `(.L_x_128) ;  /* 0xffffffa400d07947 */ /* 0x000fea000383ffff */
.L_x_45:
[----:B------:R-:W-:-:S07]  /*8e50*/  MOV R0, UR5 ;  /* 0x0000000500007c02 */ /* 0x000fce0008000f00 */
.L_x_129:
[----:B-1----:R1:W2:Y:S02]  /*8e60*/  SYNCS.PHASECHK.TRANS64.TRYWAIT P0, [R0+URZ], R2 ;  /* 0x00000002000075a7 */ /* 0x0022a400080011ff */
[----:B--2---:R-:W-:Y:S05]  /*8e70*/  @!P0 NANOSLEEP.SYNCS 0x989680 ;  /* 0x009896800000895d */ /* 0x004fea0003900000 */
[----:B------:R-:W2:Y:S02]  /*8e80*/  @!P0 SYNCS.PHASECHK.TRANS64 P0, [R0+URZ], R2 ;  /* 0x00000002000085a7 */ /* 0x000ea400080010ff */
[----:B--2---:R-:W-:Y:S05]  /*8e90*/  @!P0 BRA `(.L_x_129) ;  /* 0xfffffffc00f08947 */ /* 0x004fea000383ffff */
[----:B------:R-:W-:Y:S05]  /*8ea0*/  BRA `(.L_x_130) ;  /* 0xffffffa400e07947 */ /* 0x000fea000383ffff */
.L_x_46:
[----:B------:R-:W-:-:S07]  /*8eb0*/  MOV R0, UR5 ;  /* 0x0000000500007c02 */ /* 0x000fce0008000f00 */
.L_x_131:
[----:B-1----:R1:W2:Y:S02]  /*8ec0*/  SYNCS.PHASECHK.TRANS64.TRYWAIT P0, [R0+URZ], R2 ;  /* 0x00000002000075a7 */ /* 0x0022a400080011ff */
[----:B--2---:R-:W-:Y:S05]  /*8ed0*/  @!P0 NANOSLEEP.SYNCS 0x989680 ;  /* 0x009896800000895d */ /* 0x004fea0003900000 */
[----:B------:R-:W2:Y:S02]  /*8ee0*/  @!P0 SYNCS.PHASECHK.TRANS64 P0, [R0+URZ], R2 ;  /* 0x00000002000085a7 */ /* 0x000ea400080010ff */
[----:B--2---:R-:W-:Y:S05]  /*8ef0*/  @!P0 BRA `(.L_x_131) ;  /* 0xfffffffc00f08947 */ /* 0x004fea000383ffff */
[----:B------:R-:W-:Y:S05]  /*8f00*/  BRA `(.L_x_132) ;  /* 0xffffffa400f07947 */ /* 0x000fea000383ffff */
.L_x_47:
[----:B------:R-:W-:-:S07]  /*8f10*/  MOV R0, UR5 ;  /* 0x0000000500007c02 */ /* 0x000fce0008000f00 */
.L_x_133:
[----:B-1----:R1:W2:Y:S02]  /*8f20*/  SYNCS.PHASECHK.TRANS64.TRYWAIT P0, [R0+URZ], R2 ;  /* 0x00000002000075a7 */ /* 0x0022a400080011ff */
[----:B--2---:R-:W-:Y:S05]  /*8f30*/  @!P0 NANOSLEEP.SYNCS 0x989680 ;  /* 0x009896800000895d */ /* 0x004fea0003900000 */
[----:B------:R-:W2:Y:S02]  /*8f40*/  @!P0 SYNCS.PHASECHK.TRANS64 P0, [R0+URZ], R2 ;  /* 0x00000002000085a7 */ /* 0x000ea400080010ff */
[----:B--2---:R-:W-:Y:S05]  /*8f50*/  @!P0 BRA `(.L_x_133) ;  /* 0xfffffffc00f08947 */ /* 0x004fea000383ffff */
[----:B------:R-:W-:Y:S05]  /*8f60*/  BRA `(.L_x_134) ;  /* 0xffffffa800007947 */ /* 0x000fea000383ffff */
.L_x_48:
[----:B------:R-:W-:-:S07]  /*8f70*/  MOV R0, UR5 ;  /* 0x0000000500007c02 */ /* 0x000fce0008000f00 */
.L_x_135:
[----:B-1----:R1:W2:Y:S02]  /*8f80*/  SYNCS.PHASECHK.TRANS64.TRYWAIT P0, [R0+URZ], R2 ;  /* 0x00000002000075a7 */ /* 0x0022a400080011ff */
[----:B--2---:R-:W-:Y:S05]  /*8f90*/  @!P0 NANOSLEEP.SYNCS 0x989680 ;  /* 0x009896800000895d */ /* 0x004fea0003900000 */
[----:B------:R-:W2:Y:S02]  /*8fa0*/  @!P0 SYNCS.PHASECHK.TRANS64 P0, [R0+URZ], R2 ;  /* 0x00000002000085a7 */ /* 0x000ea400080010ff */
[----:B--2---:R-:W-:Y:S05]  /*8fb0*/  @!P0 BRA `(.L_x_135) ;  /* 0xfffffffc00f08947 */ /* 0x004fea000383ffff */
[----:B------:R-:W-:Y:S05]  /*8fc0*/  BRA `(.L_x_136) ;  /* 0xffffffa800107947 */ /* 0x000fea000383ffff */
.L_x_49:
[----:B------:R-:W-:-:S07]  /*8fd0*/  MOV R0, UR5 ;  /* 0x0000000500007c02 */ /* 0x000fce0008000f00 */
.L_x_137:
[----:B-1----:R1:W2:Y:S02]  /*8fe0*/  SYNCS.PHASECHK.TRANS64.TRYWAIT P0, [R0+URZ], R2 ;  /* 0x00000002000075a7 */ /* 0x0022a400080011ff */
[----:B--2---:R-:W-:Y:S05]  /*8ff0*/  @!P0 NANOSLEEP.SYNCS 0x989680 ;  /* 0x009896800000895d */ /* 0x004fea0003900000 */
[----:B------:R-:W2:Y:S02]  /*9000*/  @!P0 SYNCS.PHASECHK.TRANS64 P0, [R0+URZ], R2 ;  /* 0x00000002000085a7 */ /* 0x000ea400080010ff */
[----:B--2---:R-:W-:Y:S05]  /*9010*/  @!P0 BRA `(.L_x_137) ;  /* 0xfffffffc00f08947 */ /* 0x004fea000383ffff */
[----:B------:R-:W-:Y:S05]  /*9020*/  BRA `(.L_x_138) ;  /* 0xffffffa800207947 */ /* 0x000fea000383ffff */
.L_x_52:
[----:B------:R-:W-:-:S07]  /*9030*/  MOV R4, UR4 ;  /* 0x0000000400047c02 */ /* 0x000fce0008000f00 */
.L_x_139:
[----:B--2---:R2:W3:Y:S02]  /*9040*/  SYNCS.PHASECHK.TRANS64.TRYWAIT P1, [R4+URZ+0x138], R6 ;  /* 0x00013806040075a7 */ /* 0x0044e400080211ff */
[----:B---3--:R-:W-:Y:S05]  /*9050*/  @!P1 NANOSLEEP.SYNCS 0x989680 ;  /* 0x009896800000995d */ /* 0x008fea0003900000 */
[----:B------:R-:W3:Y:S02]  /*9060*/  @!P1 SYNCS.PHASECHK.TRANS64 P1, [R4+URZ+0x138], R6 ;  /* 0x00013806040095a7 */ /* 0x000ee400080210ff */
[----:B---3--:R-:W-:Y:S05]  /*9070*/  @!P1 BRA `(.L_x_139) ;  /* 0xfffffffc00f09947 */ /* 0x008fea000383ffff */
[----:B------:R-:W-:Y:S05]  /*9080*/  BRA `(.L_x_140) ;  /* 0xffffffa800907947 */ /* 0x000fea000383ffff */
.L_x_53:
[----:B--2---:R-:W-:-:S07]  /*9090*/  MOV R4, UR4 ;  /* 0x0000000400047c02 */ /* 0x004fce0008000f00 */
.L_x_141:
[----:B--2---:R2:W3:Y:S02]  /*90a0*/  SYNCS.PHASECHK.TRANS64.TRYWAIT P1, [R4+URZ+0x130], R5 ;  /* 0x00013005040075a7 */ /* 0x0044e400080211ff */
[----:B---3--:R-:W-:Y:S05]  /*90b0*/  @!P1 NANOSLEEP.SYNCS 0x989680 ;  /* 0x009896800000995d */ /* 0x008fea0003900000 */
[----:B------:R-:W3:Y:S02]  /*90c0*/  @!P1 SYNCS.PHASECHK.TRANS64 P1, [R4+URZ+0x130], R5 ;  /* 0x00013005040095a7 */ /* 0x000ee400080210ff */
[----:B---3--:R-:W-:Y:S05]  /*90d0*/  @!P1 BRA `(.L_x_141) ;  /* 0xfffffffc00f09947 */ /* 0x008fea000383ffff */
[----:B------:R-:W-:Y:S05]  /*90e0*/  BRA `(.L_x_142) ;  /* 0xffffffa800987947 */ /* 0x000fea000383ffff */
.L_x_61:
[----:B------:R-:W-:-:S07]  /*90f0*/  MOV R0, UR19 ;  /* 0x0000001300007c02 */ /* 0x000fce0008000f00 */
.L_x_143:
[----:B-1----:R1:W2:Y:S02]  /*9100*/  SYNCS.PHASECHK.TRANS64.TRYWAIT P0, [R0+URZ+0x130], R4 ;  /* 0x00013004000075a7 */ /* 0x0022a400080011ff */
[----:B--2---:R-:W-:Y:S05]  /*9110*/  @!P0 NANOSLEEP.SYNCS 0x989680 ;  /* 0x009896800000895d */ /* 0x004fea0003900000 */
[----:B------:R-:W2:Y:S02]  /*9120*/  @!P0 SYNCS.PHASECHK.TRANS64 P0, [R0+URZ+0x130], R4 ;  /* 0x00013004000085a7 */ /* 0x000ea400080010ff */
[----:B--2---:R-:W-:Y:S05]  /*9130*/  @!P0 BRA `(.L_x_143) ;  /* 0xfffffffc00f08947 */ /* 0x004fea000383ffff */
[----:B------:R-:W-:Y:S05]  /*9140*/  BRA `(.L_x_144) ;  /* 0xffffffb000087947 */ /* 0x000fea000383ffff */
.L_x_62:
[----:B------:R-:W-:-:S07]  /*9150*/  MOV R4, UR23 ;  /* 0x0000001700047c02 */ /* 0x000fce0008000f00 */
.L_x_145:
[----:B-1----:R1:W2:Y:S02]  /*9160*/  SYNCS.PHASECHK.TRANS64.TRYWAIT P0, [R4+URZ+0x150], R0 ;  /* 0x00015000040075a7 */ /* 0x0022a400080011ff */
[----:B--2---:R-:W-:Y:S05]  /*9170*/  @!P0 NANOSLEEP.SYNCS 0x989680 ;  /* 0x009896800000895d */ /* 0x004fea0003900000 */
[----:B------:R-:W2:Y:S02]  /*9180*/  @!P0 SYNCS.PHASECHK.TRANS64 P0, [R4+URZ+0x150], R0 ;  /* 0x00015000040085a7 */ /* 0x000ea400080010ff */
[----:B--2---:R-:W-:Y:S05]  /*9190*/  @!P0 BRA `(.L_x_145) ;  /* 0xfffffffc00f08947 */ /* 0x004fea000383ffff */
[----:B------:R-:W-:Y:S05]  /*91a0*/  BRA `(.L_x_146) ;  /* 0xffffffb000247947 */ /* 0x000fea000383ffff */
.L_x_65:
[----:B-1----:R-:W-:Y:S07]  /*91b0*/  MOV R0, UR15 ;  /* 0x0000000f00007c02 */ /* 0x002fee0008000f00 */
.L_x_147:
[----:B-1----:R1:W2:Y:S02]  /*91c0*/  SYNCS.PHASECHK.TRANS64.TRYWAIT P0, [R0+URZ], R5 ;  /* 0x00000005000075a7 */ /* 0x0022a400080011ff */
[----:B--2---:R-:W-:Y:S05]  /*91d0*/  @!P0 NANOSLEEP.SYNCS 0x989680 ;  /* 0x009896800000895d */ /* 0x004fea0003900000 */
[----:B------:R-:W2:Y:S02]  /*91e0*/  @!P0 SYNCS.PHASECHK.TRANS64 P0, [R0+URZ], R5 ;  /* 0x00000005000085a7 */ /* 0x000ea400080010ff */
[----:B--2---:R-:W-:Y:S05]  /*91f0*/  @!P0 BRA `(.L_x_147) ;  /* 0xfffffffc00f08947 */ /* 0x004fea000383ffff */
[----:B------:R-:W-:Y:S05]  /*9200*/  BRA `(.L_x_64) ;  /* 0xffffffb000547947 */ /* 0x000fea000383ffff */
.L_x_68:
[----:B------:R-:W-:-:S07]  /*9210*/  MOV R0, UR4 ;  /* 0x0000000400007c02 */ /* 0x000fce0008000f00 */
.L_x_148:
[----:B-1----:R1:W3:Y:S02]  /*9220*/  SYNCS.PHASECHK.TRANS64.TRYWAIT P0, [R0+URZ], R2 ;  /* 0x00000002000075a7 */ /* 0x0022e400080011ff */
[----:B---3--:R-:W-:Y:S05]  /*9230*/  @!P0 NANOSLEEP.SYNCS 0x989680 ;  /* 0x009896800000895d */ /* 0x008fea0003900000 */
[----:B------:R-:W3:Y:S02]  /*9240*/  @!P0 SYNCS.PHASECHK.TRANS64 P0, [R0+URZ], R2 ;  /* 0x00000002000085a7 */ /* 0x000ee400080010ff */
[----:B---3--:R-:W-:Y:S05]  /*9250*/  @!P0 BRA `(.L_x_148) ;  /* 0xfffffffc00f08947 */ /* 0x008fea000383ffff */
[----:B------:R-:W-:Y:S05]  /*9260*/  BRA `(.L_x_149) ;  /* 0xffffffb400147947 */ /* 0x000fea000383ffff */
.L_x_69:
[----:B------:R-:W-:-:S07]  /*9270*/  MOV R0, UR4 ;  /* 0x0000000400007c02 */ /* 0x000fce0008000f00 */
.L_x_150:
[----:B-1----:R1:W2:Y:S02]  /*9280*/  SYNCS.PHASECHK.TRANS64.TRYWAIT P0, [R0+URZ], R2 ;  /* 0x00000002000075a7 */ /* 0x0022a400080011ff */
[----:B--2---:R-:W-:Y:S05]  /*9290*/  @!P0 NANOSLEEP.SYNCS 0x989680 ;  /* 0x009896800000895d */ /* 0x004fea0003900000 */
[----:B------:R-:W2:Y:S02]  /*92a0*/  @!P0 SYNCS.PHASECHK.TRANS64 P0, [R0+URZ], R2 ;  /* 0x00000002000085a7 */ /* 0x000ea400080010ff */
[----:B--2---:R-:W-:Y:S05]  /*92b0*/  @!P0 BRA `(.L_x_150) ;  /* 0xfffffffc00f08947 */ /* 0x004fea000383ffff */
[----:B------:R-:W-:Y:S05]  /*92c0*/  BRA `(.L_x_151) ;  /* 0xffffffb400207947 */ /* 0x000fea000383ffff */
.L_x_74:
[----:B------:R-:W-:Y:S07]  /*92d0*/  MOV R0, UR19 ;  /* 0x0000001300007c02 */ /* 0x000fee0008000f00 */
.L_x_152:
[----:B-1----:R1:W2:Y:S02]  /*92e0*/  SYNCS.PHASECHK.TRANS64.TRYWAIT P0, [R0+URZ+0x130], R4 ;  /* 0x00013004000075a7 */ /* 0x0022a400080011ff */
[----:B--2---:R-:W-:Y:S05]  /*92f0*/  @!P0 NANOSLEEP.SYNCS 0x989680 ;  /* 0x009896800000895d */ /* 0x004fea0003900000 */
[----:B------:R-:W2:Y:S02]  /*9300*/  @!P0 SYNCS.PHASECHK.TRANS64 P0, [R0+URZ+0x130], R4 ;  /* 0x00013004000085a7 */ /* 0x000ea400080010ff */
[----:B--2---:R-:W-:Y:S05]  /*9310*/  @!P0 BRA `(.L_x_152) ;  /* 0xfffffffc00f08947 */ /* 0x004fea000383ffff */
[----:B------:R-:W-:Y:S05]  /*9320*/  BRA `(.L_x_153) ;  /* 0xffffffb800ec7947 */ /* 0x000fea000383ffff */
.L_x_77:
[----:B------:R-:W-:Y:S07]  /*9330*/  MOV R0, UR19 ;  /* 0x0000001300007c02 */ /* 0x000fee0008000f00 */
.L_x_154:
[----:B-1----:R1:W2:Y:S02]  /*9340*/  SYNCS.PHASECHK.TRANS64.TRYWAIT P3, [R0+URZ+0x128], R9 ;  /* 0x00012809000075a7 */ /* 0x0022a400080611ff */
[----:B--2---:R-:W-:Y:S05]  /*9350*/  @!P3 NANOSLEEP.SYNCS 0x989680 ;  /* 0x009896800000b95d */ /* 0x004fea0003900000 */
[----:B------:R-:W2:Y:S02]  /*9360*/  @!P3 SYNCS.PHASECHK.TRANS64 P3, [R0+URZ+0x128], R9 ;  /* 0x000128090000b5a7 */ /* 0x000ea400080610ff */
[----:B--2---:R-:W-:Y:S05]  /*9370*/  @!P3 BRA `(.L_x_154) ;  /* 0xfffffffc00f0b947 */ /* 0x004fea000383ffff */
[----:B------:R-:W-:Y:S05]  /*9380*/  BRA `(.L_x_76) ;  /* 0xffffffc000547947 */ /* 0x000fea000383ffff */
.L_x_80:
[----:B-1----:R-:W-:Y:S07]  /*9390*/  MOV R0, UR19 ;  /* 0x0000001300007c02 */ /* 0x002fee0008000f00 */
.L_x_155:
[----:B-1----:R1:W2:Y:S02]  /*93a0*/  SYNCS.PHASECHK.TRANS64.TRYWAIT P1, [R0+URZ+0x118], R8 ;  /* 0x00011808000075a7 */ /* 0x0022a400080211ff */
[----:B--2---:R-:W-:Y:S05]  /*93b0*/  @!P1 NANOSLEEP.SYNCS 0x989680 ;  /* 0x009896800000995d */ /* 0x004fea0003900000 */
[----:B------:R-:W2:Y:S02]  /*93c0*/  @!P1 SYNCS.PHASECHK.TRANS64 P1, [R0+URZ+0x118], R8 ;  /* 0x00011808000095a7 */ /* 0x000ea400080210ff */
[----:B--2---:R-:W-:Y:S05]  /*93d0*/  @!P1 BRA `(.L_x_155) ;  /* 0xfffffffc00f09947 */ /* 0x004fea000383ffff */
[----:B------:R-:W-:Y:S05]  /*93e0*/  BRA `(.L_x_156) ;  /* 0xffffffc000a07947 */ /* 0x000fea000383ffff */
.L_x_85:
[----:B------:R-:W-:Y:S07]  /*93f0*/  MOV R0, UR43 ;  /* 0x0000002b00007c02 */ /* 0x000fee0008000f00 */
.L_x_157:
[----:B-1----:R1:W2:Y:S02]  /*9400*/  SYNCS.PHASECHK.TRANS64.TRYWAIT P0, [R0+URZ+0x130], R2 ;  /* 0x00013002000075a7 */ /* 0x0022a400080011ff */
[----:B--2---:R-:W-:Y:S05]  /*9410*/  @!P0 NANOSLEEP.SYNCS 0x989680 ;  /* 0x009896800000895d */ /* 0x004fea0003900000 */
[----:B------:R-:W2:Y:S02]  /*9420*/  @!P0 SYNCS.PHASECHK.TRANS64 P0, [R0+URZ+0x130], R2 ;  /* 0x00013002000085a7 */ /* 0x000ea400080010ff */
[----:B--2---:R-:W-:Y:S05]  /*9430*/  @!P0 BRA `(.L_x_157) ;  /* 0xfffffffc00f08947 */ /* 0x004fea000383ffff */
[----:B------:R-:W-:Y:S05]  /*9440*/  BRA `(.L_x_158) ;  /* 0xffffffc800d07947 */ /* 0x000fea000383ffff */
.L_x_96:
[----:B-1----:R-:W-:Y:S04]  /*9450*/  MOV R3, UR43 ;  /* 0x0000002b00037c02 */ /* 0x002fe80008000f00 */
[----:B------:R1:W2:Y:S03]  /*9460*/  SYNCS.PHASECHK.TRANS64.TRYWAIT P1, [R3+URZ+0x110], R4 ;  /* 0x00011004030075a7 */ /* 0x0002a600080211ff */
[----:B--2---:R-:W-:Y:S05]  /*9470*/  @!P1 NANOSLEEP.SYNCS 0x989680 ;  /* 0x009896800000995d */ /* 0x004fea0003900000 */
[----:B------:R-:W2:Y:S02]  /*9480*/  @!P1 SYNCS.PHASECHK.TRANS64 P1, [R3+URZ+0x110], R4 ;  /* 0x00011004030095a7 */ /* 0x000ea400080210ff */
[----:B--2---:R-:W-:Y:S05]  /*9490*/  @!P1 BRA `(.L_x_96) ;  /* 0xfffffffc00ec9947 */ /* 0x004fea000383ffff */
[----:B------:R-:W-:Y:S05]  /*94a0*/  BRA `(.L_x_95) ;  /* 0xffffffd800287947 */ /* 0x000fea000383ffff */
.L_x_98:
[----:B-1----:R1:W4:Y:S02]  /*94b0*/  SYNCS.PHASECHK.TRANS64.TRYWAIT P1, [R22+URZ+0x140], R0 ;  /* 0x00014000160075a7 */ /* 0x00232400080211ff */
[----:B----4-:R-:W-:Y:S05]  /*94c0*/  @!P1 NANOSLEEP.SYNCS 0x989680 ;  /* 0x009896800000995d */ /* 0x010fea0003900000 */
[----:B------:R-:W4:Y:S02]  /*94d0*/  @!P1 SYNCS.PHASECHK.TRANS64 P1, [R22+URZ+0x140], R0 ;  /* 0x00014000160095a7 */ /* 0x000f2400080210ff */
[----:B----4-:R-:W-:Y:S05]  /*94e0*/  @!P1 BRA `(.L_x_98) ;  /* 0xfffffffc00f09947 */ /* 0x010fea000383ffff */
[----:B------:R-:W-:Y:S05]  /*94f0*/  BRA `(.L_x_97) ;  /* 0xffffffd800707947 */ /* 0x000fea000383ffff */
        .weak           $__internal_0_$__cuda_sm10x_tcgen05_guardrail_trap_col_being_dealloced_not_returned_by_alloc
        .type           $__internal_0_$__cuda_sm10x_tcgen05_guardrail_trap_col_being_dealloced_not_returned_by_alloc,@function
        .size           $__internal_0_$__cuda_sm10x_tcgen05_guardrail_trap_col_being_dealloced_not_returned_by_alloc,($__internal_1_$__cuda_sm10x_tcgen05_guardrail_trap_phase_invalid_during_alloc - $__internal_0_$__cuda_sm10x_tcgen05_guardrail_trap_col_being_dealloced_not_returned_by_alloc)
$__internal_0_$__cuda_sm10x_tcgen05_guardrail_trap_col_being_dealloced_not_returned_by_alloc:
[----:B------:R-:W-:Y:S05]  /*9500*/  BPT.TRAP 0x1 ;  /* 0x000000040000795c */ /* 0x000fea0000300000 */
[----:B------:R-:W-:-:S04]  /*9510*/  HFMA2 R3, -RZ, RZ, 0, 0 ;  /* 0x00000000ff037431 */ /* 0x000fc800000001ff */
[----:B------:R-:W-:Y:S05]  /*9520*/  RET.REL.NODEC R2 `(_ZN7cutlass13device_kernelINS_4conv6kernel13ConvUniversalINS1_16ConvProblemShapeILNS1_8OperatorE2ELi3EEENS1_10collective14CollectiveConvINS1_47MainloopSm100TmaUmmaWarpSpecializedImplicitGemmILS5_2ELi17ELi3ELi1ELi2EN4cute5tupleIJNSA_1CILi1EEESD_SD_EEEEENSB_IJNSC_ILi128EEENSB_IJNSC_ILi64EEEEEESI_EEENS_12float_e4m3_tESK_NSA_8TiledMMAINSA_8MMA_AtomIJNSA_10MMA_TraitsINSA_19SM100_MMA_F8F6F4_SSEJSK_SK_fSG_SH_NSA_17integral_constantINSA_4UMMA5MajorELSR_1EEESS_NSP_INSQ_7ScaleInELST_0EEESU_EEEEEENSA_6LayoutISE_NSB_IJNSC_ILi0EEESY_SY_EEEEENSB_IJNSA_10UnderscoreES11_S11_EEEEENS7_6detail27Sm100ImplicitGemmTileTraitsINSA_13SM90_TMA_LOADENSA_14ComposedLayoutINSA_7SwizzleILi3ELi4ELi3EEENSA_18smem_ptr_flag_bitsILi8EEENSX_INSB_IJSG_NSC_ILi8EEEEEENSB_IJSD_SG_EEEEEEEvEENS15_INSA_20SM90_TMA_LOAD_IM2COLENS17_INS18_ILi2ELi4ELi3EEES1B_NSX_INSB_IJSH_S1C_EEENSB_IJSD_SH_EEEEEEEvEEEENS_8epilogue10collective18CollectiveEpilogueINS1Q_23Sm100TmaWarpSpecializedILi1ELi1ELi64ELb0ELb0EEEJSJ_NSB_IJNSX_ISG_SD_EENSX_ISH_SD_EEEEESK_NSB_IJlNSB_IJSD_lllEEESY_EEESK_S1Z_NS1Q_6fusion15FusionCallbacksIS1U_NS20_17LinearCombinationISK_fSK_fLNS_15FloatRoundStyleE2EEESJ_S1X_JEEENSA_5SM1004TMEM4LOAD26SM100_TMEM_LOAD_32dp32b64xES16_NS17_IS1J_S1B_NSX_INSB_IJS1C_SH_EEENSB_IJSH_SD_EEEEEEENSA_39AutoVectorizingCopyWithAssumedAlignmentILi128EEENSA_14SM90_TMA_STOREES2D_S2F_S2F_EEEvvEEEEvNT_6ParamsE) ;  /* 0xffffff6802b47950 */ /* 0x000fea0003c3ffff */
        .weak           $__internal_1_$__cuda_sm10x_tcgen05_guardrail_trap_phase_invalid_during_alloc
        .type           $__internal_1_$__cuda_sm10x_tcgen05_guardrail_trap_phase_invalid_during_alloc,@function
        .size           $__internal_1_$__cuda_sm10x_tcgen05_guardrail_trap_phase_invalid_during_alloc,($__internal_2_$__cuda_sm10x_tcgen05_guardrail_trap_unallocated_columns_being_dealloced - $__internal_1_$__cuda_sm10x_tcgen05_guardrail_trap_phase_invalid_during_alloc)
$__internal_1_$__cuda_sm10x_tcgen05_guardrail_trap_phase_invalid_during_alloc:
[----:B------:R-:W-:Y:S05]  /*9530*/  BPT.TRAP 0x1 ;  /* 0x000000040000795c */ /* 0x000fea0000300000 */
[----:B------:R-:W-:-:S04]  /*9540*/  MOV R3, 0x0 ;  /* 0x0000000000037802 */ /* 0x000fc80000000f00 */
[----:B------:R-:W-:Y:S05]  /*9550*/  RET.REL.NODEC R2 `(_ZN7cutlass13device_kernelINS_4conv6kernel13ConvUniversalINS1_16ConvProblemShapeILNS1_8OperatorE2ELi3EEENS1_10collective14CollectiveConvINS1_47MainloopSm100TmaUmmaWarpSpecializedImplicitGemmILS5_2ELi17ELi3ELi1ELi2EN4cute5tupleIJNSA_1CILi1EEESD_SD_EEEEENSB_IJNSC_ILi128EEENSB_IJNSC_ILi64EEEEEESI_EEENS_12float_e4m3_tESK_NSA_8TiledMMAINSA_8MMA_AtomIJNSA_10MMA_TraitsINSA_19SM100_MMA_F8F6F4_SSEJSK_SK_fSG_SH_NSA_17integral_constantINSA_4UMMA5MajorELSR_1EEESS_NSP_INSQ_7ScaleInELST_0EEESU_EEEEEENSA_6LayoutISE_NSB_IJNSC_ILi0EEESY_SY_EEEEENSB_IJNSA_10UnderscoreES11_S11_EEEEENS7_6detail27Sm100ImplicitGemmTileTraitsINSA_13SM90_TMA_LOADENSA_14ComposedLayoutINSA_7SwizzleILi3ELi4ELi3EEENSA_18smem_ptr_flag_bitsILi8EEENSX_INSB_IJSG_NSC_ILi8EEEEEENSB_IJSD_SG_EEEEEEEvEENS15_INSA_20SM90_TMA_LOAD_IM2COLENS17_INS18_ILi2ELi4ELi3EEES1B_NSX_INSB_IJSH_S1C_EEENSB_IJSD_SH_EEEEEEEvEEEENS_8epilogue10collective18CollectiveEpilogueINS1Q_23Sm100TmaWarpSpecializedILi1ELi1ELi64ELb0ELb0EEEJSJ_NSB_IJNSX_ISG_SD_EENSX_ISH_SD_EEEEESK_NSB_IJlNSB_IJSD_lllEEESY_EEESK_S1Z_NS1Q_6fusion15FusionCallbacksIS1U_NS20_17LinearCombinationISK_fSK_fLNS_15FloatRoundStyleE2EEESJ_S1X_JEEENSA_5SM1004TMEM4LOAD26SM100_TMEM_LOAD_32dp32b64xES16_NS17_IS1J_S1B_NSX_INSB_IJS1C_SH_EEENSB_IJSH_SD_EEEEEEENSA_39AutoVectorizingCopyWithAssumedAlignmentILi128EEENSA_14SM90_TMA_STOREES2D_S2F_S2F_EEEvvEEEEvNT_6ParamsE) ;  /* 0xffffff6802a87950 */ /* 0x000fea0003c3ffff */
        .weak           $__internal_2_$__cuda_sm10x_tcgen05_guardrail_trap_unallocated_columns_being_dealloced
        .type           $__internal_2_$__cuda_sm10x_tcgen05_guardrail_trap_unallocated_columns_being_dealloced,@function
        .size           $__internal_2_$__cuda_sm10x_tcgen05_guardrail_trap_unallocated_columns_being_dealloced,(.L_x_160 - $__internal_2_$__cuda_sm10x_tcgen05_guardrail_trap_unallocated_columns_being_dealloced)
$__internal_2_$__cuda_sm10x_tcgen05_guardrail_trap_unallocated_columns_being_dealloced:
[----:B------:R-:W-:Y:S05]  /*9560*/  BPT.TRAP 0x1 ;  /* 0x000000040000795c */ /* 0x000fea0000300000 */
[----:B------:R-:W-:-:S04]  /*9570*/  HFMA2 R3, -RZ, RZ, 0, 0 ;  /* 0x00000000ff037431 */ /* 0x000fc800000001ff */
[----:B------:R-:W-:Y:S05]  /*9580*/  RET.REL.NODEC R2 `(_ZN7cutlass13device_kernelINS_4conv6kernel13ConvUniversalINS1_16ConvProblemShapeILNS1_8OperatorE2ELi3EEENS1_10collective14CollectiveConvINS1_47MainloopSm100TmaUmmaWarpSpecializedImplicitGemmILS5_2ELi17ELi3ELi1ELi2EN4cute5tupleIJNSA_1CILi1EEESD_SD_EEEEENSB_IJNSC_ILi128EEENSB_IJNSC_ILi64EEEEEESI_EEENS_12float_e4m3_tESK_NSA_8TiledMMAINSA_8MMA_AtomIJNSA_10MMA_TraitsINSA_19SM100_MMA_F8F6F4_SSEJSK_SK_fSG_SH_NSA_17integral_constantINSA_4UMMA5MajorELSR_1EEESS_NSP_INSQ_7ScaleInELST_0EEESU_EEEEEENSA_6LayoutISE_NSB_IJNSC_ILi0EEESY_SY_EEEEENSB_IJNSA_10UnderscoreES11_S11_EEEEENS7_6detail27Sm100ImplicitGemmTileTraitsINSA_13SM90_TMA_LOADENSA_14ComposedLayoutINSA_7SwizzleILi3ELi4ELi3EEENSA_18smem_ptr_flag_bitsILi8EEENSX_INSB_IJSG_NSC_ILi8EEEEEENSB_IJSD_SG_EEEEEEEvEENS15_INSA_20SM90_TMA_LOAD_IM2COLENS17_INS18_ILi2ELi4ELi3EEES1B_NSX_INSB_IJSH_S1C_EEENSB_IJSD_SH_EEEEEEEvEEEENS_8epilogue10collective18CollectiveEpilogueINS1Q_23Sm100TmaWarpSpecializedILi1ELi1ELi64ELb0ELb0EEEJSJ_NSB_IJNSX_ISG_SD_EENSX_ISH_SD_EEEEESK_NSB_IJlNSB_IJSD_lllEEESY_EEESK_S1Z_NS1Q_6fusion15FusionCallbacksIS1U_NS20_17LinearCombinationISK_fSK_fLNS_15FloatRoundStyleE2EEESJ_S1X_JEEENSA_5SM1004TMEM4LOAD26SM100_TMEM_LOAD_32dp32b64xES16_NS17_IS1J_S1B_NSX_INSB_IJS1C_SH_EEENSB_IJSH_SD_EEEEEEENSA_39AutoVectorizingCopyWithAssumedAlignmentILi128EEENSA_14SM90_TMA_STOREES2D_S2F_S2F_EEEvvEEEEvNT_6ParamsE) ;  /* 0xffffff68029c7950 */ /* 0x000fea0003c3ffff */
.L_x_159:
[----:B------:R-:W-:-:S00]  /*9590*/  BRA `(.L_x_159) ;  /* 0xfffffffc00fc7947 */ /* 0x000fc0000383ffff */
[----:B------:R-:W-:-:S00]  /*95a0*/  NOP ;  /* 0x0000000000007918 */ /* 0x000fc00000000000 */
        /* <DEDUP_REMOVED lines=13> */
.L_x_160:


//--------------------- .nv.global.init           --------------------------
	.section	.nv.global.init,"aw",@progbits
.nv.global.init:
	.type		$str$29,@object
	.size		$str$29,($str$30 - $str$29)
$str$29:
        /*0000*/ 	.byte	0x28, 0x61, 0x64, 0x64, 0x72, 0x65, 0x73, 0x73, 0x20, 0x26, 0x20, 0x6d, 0x61, 0x73, 0x6b, 0x29
        /*0010*/ 	.byte	0x20, 0x3d, 0x3d, 0x20, 0x30, 0x00
	.type		$str$30,@object
	.size		$str$30,($str$28 - $str$30)
$str$30:
        /*0016*/ 	.byte	0x2f, 0x74, 0x6d, 0x70, 0x2f, 0x63, 0x75, 0x74, 0x6c, 0x61, 0x73, 0x73, 0x5f, 0x73, 0x77, 0x65
        /*0026*/ 	.byte	0x65, 0x70, 0x5f, 0x73, 0x72, 0x63, 0x2f, 0x69, 0x6e, 0x63, 0x6c, 0x75, 0x64, 0x65, 0x2f, 0x63
        /*0036*/ 	.byte	0x75, 0x74, 0x65, 0x2f, 0x70, 0x6f, 0x69, 0x6e, 0x74, 0x65, 0x72, 0x5f, 0x66, 0x6c, 0x61, 0x67
        /*0046*/ 	.byte	0x67, 0x65, 0x64, 0x2e, 0x68, 0x70, 0x70, 0x00
	.type		$str$28,@object
	.size		$str$28,($str$27 - $str$28)
$str$28:
        /*004e*/ 	.byte	0x2f, 0x74, 0x6d, 0x70, 0x2f, 0x63, 0x75, 0x74, 0x6c, 0x61, 0x73, 0x73, 0x5f, 0x73, 0x77, 0x65
        /*005e*/ 	.byte	0x65, 0x70, 0x5f, 0x73, 0x72, 0x63, 0x2f, 0x69, 0x6e, 0x63, 0x6c, 0x75, 0x64, 0x65, 0x2f, 0x63
        /*006e*/ 	.byte	0x75, 0x74, 0x65, 0x2f, 0x61, 0x74, 0x6f, 0x6d, 0x2f, 0x63, 0x6f, 0x70, 0x79, 0x5f, 0x74, 0x72
        /*007e*/ 	.byte	0x61, 0x69, 0x74, 0x73, 0x5f, 0x73, 0x6d, 0x31, 0x30, 0x30, 0x2e, 0x68, 0x70, 0x70, 0x00
	.type		$str$27,@object
	.size		$str$27,(__unnamed_1 - $str$27)
$str$27:
        /*008d*/ 	.byte	0x28, 0x28, 0x75, 0x69, 0x6e, 0x74, 0x33, 0x32, 0x5f, 0x74, 0x28, 0x74, 0x68, 0x72, 0x65, 0x61
        /*009d*/ 	.byte	0x64, 0x49, 0x64, 0x78, 0x2e, 0x78, 0x29, 0x20, 0x2f, 0x20, 0x33, 0x32, 0x29, 0x20, 0x25, 0x20
        /*00ad*/ 	.byte	0x34, 0x29, 0x20, 0x3d, 0x3d, 0x20, 0x28, 0x28, 0x28, 0x74, 0x6d, 0x65, 0x6d, 0x5f, 0x61, 0x64
        /*00bd*/ 	.byte	0x64, 0x72, 0x20, 0x3e, 0x3e, 0x20, 0x31, 0x36, 0x29, 0x20, 0x2f, 0x20, 0x33, 0x32, 0x29, 0x20
        /*00cd*/ 	.byte	0x25, 0x20, 0x34, 0x29, 0x00
	.type		__unnamed_1,@object
	.size		__unnamed_1,(__unnamed_2 - __unnamed_1)
__unnamed_1:
        /*00d2*/ 	.byte	0x61, 0x75, 0x74, 0x6f, 0x20, 0x63, 0x75, 0x74, 0x65, 0x3a, 0x3a, 0x61, 0x73, 0x5f, 0x70, 0x6f
        /* <DEDUP_REMOVED lines=24> */
        /*0262*/ 	.byte	0x43, 0x3c, 0x38, 0x31, 0x39, 0x32, 0x3e, 0x3e, 0x3e, 0x3e, 0x5d, 0x00
	.type		__unnamed_2,@object
	.size		__unnamed_2,(.L_2 - __unnamed_2)
__unnamed_2:
        /* <DEDUP_REMOVED lines=42> */
        /*050e*/ 	.byte	0x3e, 0x3e, 0x3e, 0x3e, 0x5d, 0x00
.L_2:


//--------------------- .nv.shared._ZN7cutlass13device_kernelINS_4conv6kernel13ConvUniversalINS1_16ConvProblemShapeILNS1_8OperatorE2ELi3EEENS1_10collective14CollectiveConvINS1_47MainloopSm100TmaUmmaWarpSpecializedImplicitGemmILS5_2ELi17ELi3ELi1ELi2EN4cute5tupleIJNSA_1CILi1EEESD_SD_EEEEENSB_IJNSC_ILi128EEENSB_IJNSC_ILi64EEEEEESI_EEENS_12float_e4m3_tESK_NSA_8TiledMMAINSA_8MMA_AtomIJNSA_10MMA_TraitsINSA_19SM100_MMA_F8F6F4_SSEJSK_SK_fSG_SH_NSA_17integral_constantINSA_4UMMA5MajorELSR_1EEESS_NSP_INSQ_7ScaleInELST_0EEESU_EEEEEENSA_6LayoutISE_NSB_IJNSC_ILi0EEESY_SY_EEEEENSB_IJNSA_10UnderscoreES11_S11_EEEEENS7_6detail27Sm100ImplicitGemmTileTraitsINSA_13SM90_TMA_LOADENSA_14ComposedLayoutINSA_7SwizzleILi3ELi4ELi3EEENSA_18smem_ptr_flag_bitsILi8EEENSX_INSB_IJSG_NSC_ILi8EEEEEENSB_IJSD_SG_EEEEEEEvEENS15_INSA_20SM90_TMA_LOAD_IM2COLENS17_INS18_ILi2ELi4ELi3EEES1B_NSX_INSB_IJSH_S1C_EEENSB_IJSD_SH_EEEEEEEvEEEENS_8epilogue10collective18CollectiveEpilogueINS1Q_23Sm100TmaWarpSpecializedILi1ELi1ELi64ELb0ELb0EEEJSJ_NSB_IJNSX_ISG_SD_EENSX_ISH_SD_EEEEESK_NSB_IJlNSB_IJSD_lllEEESY_EEESK_S1Z_NS1Q_6fusion15FusionCallbacksIS1U_NS20_17LinearCombinationISK_fSK_fLNS_15FloatRoundStyleE2EEESJ_S1X_JEEENSA_5SM1004TMEM4LOAD26SM100_TMEM_LOAD_32dp32b64xES16_NS17_IS1J_S1B_NSX_INSB_IJS1C_SH_EEENSB_IJSH_SD_EEEEEEENSA_39AutoVectorizingCopyWithAssumedAlignmentILi128EEENSA_14SM90_TMA_STOREES2D_S2F_S2F_EEEvvEEEEvNT_6ParamsE --------------------------
	.section	.nv.shared._ZN7cutlass13device_kernelINS_4conv6kernel13ConvUniversalINS1_16ConvProblemShapeILNS1_8OperatorE2ELi3EEENS1_10collective14CollectiveConvINS1_47MainloopSm100TmaUmmaWarpSpecializedImplicitGemmILS5_2ELi17ELi3ELi1ELi2EN4cute5tupleIJNSA_1CILi1EEESD_SD_EEEEENSB_IJNSC_ILi128EEENSB_IJNSC_ILi64EEEEEESI_EEENS_12float_e4m3_tESK_NSA_8TiledMMAINSA_8MMA_AtomIJNSA_10MMA_TraitsINSA_19SM100_MMA_F8F6F4_SSEJSK_SK_fSG_SH_NSA_17integral_constantINSA_4UMMA5MajorELSR_1EEESS_NSP_INSQ_7ScaleInELST_0EEESU_EEEEEENSA_6LayoutISE_NSB_IJNSC_ILi0EEESY_SY_EEEEENSB_IJNSA_10UnderscoreES11_S11_EEEEENS7_6detail27Sm100ImplicitGemmTileTraitsINSA_13SM90_TMA_LOADENSA_14ComposedLayoutINSA_7SwizzleILi3ELi4ELi3EEENSA_18smem_ptr_flag_bitsILi8EEENSX_INSB_IJSG_NSC_ILi8EEEEEENSB_IJSD_SG_EEEEEEEvEENS15_INSA_20SM90_TMA_LOAD_IM2COLENS17_INS18_ILi2ELi4ELi3EEES1B_NSX_INSB_IJSH_S1C_EEENSB_IJSD_SH_EEEEEEEvEEEENS_8epilogue10collective18CollectiveEpilogueINS1Q_23Sm100TmaWarpSpecializedILi1ELi1ELi64ELb0ELb0EEEJSJ_NSB_IJNSX_ISG_SD_EENSX_ISH_SD_EEEEESK_NSB_IJlNSB_IJSD_lllEEESY_EEESK_S1Z_NS1Q_6fusion15FusionCallbacksIS1U_NS20_17LinearCombinationISK_fSK_fLNS_15FloatRoundStyleE2EEESJ_S1X_JEEENSA_5SM1004TMEM4LOAD26SM100_TMEM_LOAD_32dp32b64xES16_NS17_IS1J_S1B_NSX_INSB_IJS1C_SH_EEENSB_IJSH_SD_EEEEEEENSA_39AutoVectorizingCopyWithAssumedAlignmentILi128EEENSA_14SM90_TMA_STOREES2D_S2F_S2F_EEEvvEEEEvNT_6ParamsE,"aw",@nobits
	.sectionflags	@""
	.align	16
	.zero		1024


//--------------------- .nv.shared.reserved.0     --------------------------
	.section	.nv.shared.reserved.0,"aw",@nobits
	.weak		__nv_reservedSMEM_offset_0_alias
	.size		__nv_reservedSMEM_offset_0_alias, 0, 64
	.other		__nv_reservedSMEM_offset_0_alias,@"STO_CUDA_RESERVED_SHARED STV_DEFAULT"
__nv_reservedSMEM_offset_0_alias:
	.zero		0
.nv.shared.reserved.0:
	.zero		64
	.weak		__nv_reservedSMEM_tcgen05_partition
	.type		__nv_reservedSMEM_tcgen05_partition,@object
	.size		__nv_reservedSMEM_tcgen05_partition,(.L_0 - __nv_reservedSMEM_tcgen05_partition)
__nv_reservedSMEM_tcgen05_partition:
	.zero		32
.L_0:


//--------------------- .nv.global                --------------------------
	.section	.nv.global,"aw",@nobits
.nv.global:
	.type		_ZN39_INTERNAL_7439db9c_4_k_cu_67a8ccfe_40254cute1_E,@object
	.size		_ZN39_INTERNAL_7439db9c_4_k_cu_67a8ccfe_40254cute1_E,(_ZN39_INTERNAL_7439db9c_4_k_cu_67a8ccfe_40254cuda3std3__45__cpo6cbeginE - _ZN39_INTERNAL_7439db9c_4_k_cu_67a8ccfe_40254cute1_E)
_ZN39_INTERNAL_7439db9c_4_k_cu_67a8ccfe_40254cute1_E:
	.zero		1
	.type		_ZN39_INTERNAL_7439db9c_4_k_cu_67a8ccfe_40254cuda3std3__45__cpo6cbeginE,@object
	.size		_ZN39_INTERNAL_7439db9c_4_k_cu_67a8ccfe_40254cuda3std3__45__cpo6cbeginE,(_ZN39_INTERNAL_7439db9c_4_k_cu_67a8ccfe_40254cuda3std3__48in_placeE - _ZN39_INTERNAL_7439db9c_4_k_cu_67a8ccfe_40254cuda3std3__45__cpo6cbeginE)
_ZN39_INTERNAL_7439db9c_4_k_cu_67a8ccfe_40254cuda3std3__45__cpo6cbeginE:
	.zero		1
	.type		_ZN39_INTERNAL_7439db9c_4_k_cu_67a8ccfe_40254cuda3std3__48in_placeE,@object
	.size		_ZN39_INTERNAL_7439db9c_4_k_cu_67a8ccfe_40254cuda3std3__48in_placeE,(_ZN39_INTERNAL_7439db9c_4_k_cu_67a8ccfe_40254cuda3std6ranges3__45__cpo9iter_moveE - _ZN39_INTERNAL_7439db9c_4_k_cu_67a8ccfe_40254cuda3std3__48in_placeE)
_ZN39_INTERNAL_7439db9c_4_k_cu_67a8ccfe_40254cuda3std3__48in_placeE:
	.zero		1
	.type		_ZN39_INTERNAL_7439db9c_4_k_cu_67a8ccfe_40254cuda3std6ranges3__45__cpo9iter_moveE,@object
	.size		_ZN39_INTERNAL_7439db9c_4_k_cu_67a8ccfe_40254cuda3std6ranges3__45__cpo9iter_moveE,(_ZN39_INTERNAL_7439db9c_4_k_cu_67a8ccfe_40254cuda3std3__45__cpo5beginE - _ZN39_INTERNAL_7439db9c_4_k_cu_67a8ccfe_40254cuda3std6ranges3__45__cpo9iter_moveE)
_ZN39_INTERNAL_7439db9c_4_k_cu_67a8ccfe_40254cuda3std6ranges3__45__cpo9iter_moveE:
	.zero		1
	.type		_ZN39_INTERNAL_7439db9c_4_k_cu_67a8ccfe_40254cuda3std3__45__cpo5beginE,@object
	.size		_ZN39_INTERNAL_7439db9c_4_k_cu_67a8ccfe_40254cuda3std3__45__cpo5beginE,(_ZN39_INTERNAL_7439db9c_4_k_cu_67a8ccfe_40254cuda3std3__441_GLOBAL__N__7439db9c_4_k_cu_67a8ccfe_40256ignoreE - _ZN39_INTERNAL_7439db9c_4_k_cu_67a8ccfe_40254cuda3std3__45__cpo5beginE)
_ZN39_INTERNAL_7439db9c_4_k_cu_67a8ccfe_40254cuda3std3__45__cpo5beginE:
	.zero		1
	.type		_ZN39_INTERNAL_7439db9c_4_k_cu_67a8ccfe_40254cuda3std3__441_GLOBAL__N__7439db9c_4_k_cu_67a8ccfe_40256ignoreE,@object
	.size		_ZN39_INTERNAL_7439db9c_4_k_cu_67a8ccfe_40254cuda3std3__441_GLOBAL__N__7439db9c_4_k_cu_67a8ccfe_40256ignoreE,(_ZN39_INTERNAL_7439db9c_4_k_cu_67a8ccfe_40254cute7productE - _ZN39_INTERNAL_7439db9c_4_k_cu_67a8ccfe_40254cuda3std3__441_GLOBAL__N__7439db9c_4_k_cu_67a8ccfe_40256ignoreE)
_ZN39_INTERNAL_7439db9c_4_k_cu_67a8ccfe_40254cuda3std3__441_GLOBAL__N__7439db9c_4_k_cu_67a8ccfe_40256ignoreE:
	.zero		1
	.type		_ZN39_INTERNAL_7439db9c_4_k_cu_67a8ccfe_40254cute7productE,@object
	.size		_ZN39_INTERNAL_7439db9c_4_k_cu_67a8ccfe_40254cute7productE,(_ZN39_INTERNAL_7439db9c_4_k_cu_67a8ccfe_40254cuda3std3__45__cpo3endE - _ZN39_INTERNAL_7439db9c_4_k_cu_67a8ccfe_40254cute7productE)
_ZN39_INTERNAL_7439db9c_4_k_cu_67a8ccfe_40254cute7productE:
	.zero		1
	.type		_ZN39_INTERNAL_7439db9c_4_k_cu_67a8ccfe_40254cuda3std3__45__cpo3endE,@object
	.size		_ZN39_INTERNAL_7439db9c_4_k_cu_67a8ccfe_40254cuda3std3__45__cpo3endE,(_ZN39_INTERNAL_7439db9c_4_k_cu_67a8ccfe_40254cuda3std3__419piecewise_constructE - _ZN39_INTERNAL_7439db9c_4_k_cu_67a8ccfe_40254cuda3std3__45__cpo3endE)
_ZN39_INTERNAL_7439db9c_4_k_cu_67a8ccfe_40254cuda3std3__45__cpo3endE:
	.zero		1
	.type		_ZN39_INTERNAL_7439db9c_4_k_cu_67a8ccfe_40254cuda3std3__419piecewise_constructE,@object
	.size		_ZN39_INTERNAL_7439db9c_4_k_cu_67a8ccfe_40254cuda3std3__419piecewise_constructE,(_ZN39_INTERNAL_7439db9c_4_k_cu_67a8ccfe_40254cuda3std3__45__cpo4cendE - _ZN39_INTERNAL_7439db9c_4_k_cu_67a8ccfe_40254cuda3std3__419piecewise_constructE)
_ZN39_INTERNAL_7439db9c_4_k_cu_67a8ccfe_40254cuda3std3__419piecewise_constructE:
	.zero		1
	.type		_ZN39_INTERNAL_7439db9c_4_k_cu_67a8ccfe_40254cuda3std3__45__cpo4cendE,@object
	.size		_ZN39_INTERNAL_7439db9c_4_k_cu_67a8ccfe_40254cuda3std3__45__cpo4cendE,(_ZN39_INTERNAL_7439db9c_4_k_cu_67a8ccfe_40254cuda3std6ranges3__45__cpo4swapE - _ZN39_INTERNAL_7439db9c_4_k_cu_67a8ccfe_40254cuda3std3__45__cpo4cendE)
_ZN39_INTERNAL_7439db9c_4_k_cu_67a8ccfe_40254cuda3std3__45__cpo4cendE:
	.zero		1
	.type		_ZN39_INTERNAL_7439db9c_4_k_cu_67a8ccfe_40254cuda3std6ranges3__45__cpo4swapE,@object
	.size		_ZN39_INTERNAL_7439db9c_4_k_cu_67a8ccfe_40254cuda3std6ranges3__45__cpo4swapE,(.L_10 - _ZN39_INTERNAL_7439db9c_4_k_cu_67a8ccfe_40254cuda3std6ranges3__45__cpo4swapE)
_ZN39_INTERNAL_7439db9c_4_k_cu_67a8ccfe_40254cuda3std6ranges3__45__cpo4swapE:
	.zero		1
.L_10:


//--------------------- .nv.constant0._ZN7cutlass13device_kernelINS_4conv6kernel13ConvUniversalINS1_16ConvProblemShapeILNS1_8OperatorE2ELi3EEENS1_10collective14CollectiveConvINS1_47MainloopSm100TmaUmmaWarpSpecializedImplicitGemmILS5_2ELi17ELi3ELi1ELi2EN4cute5tupleIJNSA_1CILi1EEESD_SD_EEEEENSB_IJNSC_ILi128EEENSB_IJNSC_ILi64EEEEEESI_EEENS_12float_e4m3_tESK_NSA_8TiledMMAINSA_8MMA_AtomIJNSA_10MMA_TraitsINSA_19SM100_MMA_F8F6F4_SSEJSK_SK_fSG_SH_NSA_17integral_constantINSA_4UMMA5MajorELSR_1EEESS_NSP_INSQ_7ScaleInELST_0EEESU_EEEEEENSA_6LayoutISE_NSB_IJNSC_ILi0EEESY_SY_EEEEENSB_IJNSA_10UnderscoreES11_S11_EEEEENS7_6detail27Sm100ImplicitGemmTileTraitsINSA_13SM90_TMA_LOADENSA_14ComposedLayoutINSA_7SwizzleILi3ELi4ELi3EEENSA_18smem_ptr_flag_bitsILi8EEENSX_INSB_IJSG_NSC_ILi8EEEEEENSB_IJSD_SG_EEEEEEEvEENS15_INSA_20SM90_TMA_LOAD_IM2COLENS17_INS18_ILi2ELi4ELi3EEES1B_NSX_INSB_IJSH_S1C_EEENSB_IJSD_SH_EEEEEEEvEEEENS_8epilogue10collective18CollectiveEpilogueINS1Q_23Sm100TmaWarpSpecializedILi1ELi1ELi64ELb0ELb0EEEJSJ_NSB_IJNSX_ISG_SD_EENSX_ISH_SD_EEEEESK_NSB_IJlNSB_IJSD_lllEEESY_EEESK_S1Z_NS1Q_6fusion15FusionCallbacksIS1U_NS20_17LinearCombinationISK_fSK_fLNS_15FloatRoundStyleE2EEESJ_S1X_JEEENSA_5SM1004TMEM4LOAD26SM100_TMEM_LOAD_32dp32b64xES16_NS17_IS1J_S1B_NSX_INSB_IJS1C_SH_EEENSB_IJSH_SD_EEEEEEENSA_39AutoVectorizingCopyWithAssumedAlignmentILi128EEENSA_14SM90_TMA_STOREES2D_S2F_S2F_EEEvvEEEEvNT_6ParamsE --------------------------
	.section	.nv.constant0._ZN7cutlass13device_kernelINS_4conv6kernel13ConvUniversalINS1_16ConvProblemShapeILNS1_8OperatorE2ELi3EEENS1_10collective14CollectiveConvINS1_47MainloopSm100TmaUmmaWarpSpecializedImplicitGemmILS5_2ELi17ELi3ELi1ELi2EN4cute5tupleIJNSA_1CILi1EEESD_SD_EEEEENSB_IJNSC_ILi128EEENSB_IJNSC_ILi64EEEEEESI_EEENS_12float_e4m3_tESK_NSA_8TiledMMAINSA_8MMA_AtomIJNSA_10MMA_TraitsINSA_19SM100_MMA_F8F6F4_SSEJSK_SK_fSG_SH_NSA_17integral_constantINSA_4UMMA5MajorELSR_1EEESS_NSP_INSQ_7ScaleInELST_0EEESU_EEEEEENSA_6LayoutISE_NSB_IJNSC_ILi0EEESY_SY_EEEEENSB_IJNSA_10UnderscoreES11_S11_EEEEENS7_6detail27Sm100ImplicitGemmTileTraitsINSA_13SM90_TMA_LOADENSA_14ComposedLayoutINSA_7SwizzleILi3ELi4ELi3EEENSA_18smem_ptr_flag_bitsILi8EEENSX_INSB_IJSG_NSC_ILi8EEEEEENSB_IJSD_SG_EEEEEEEvEENS15_INSA_20SM90_TMA_LOAD_IM2COLENS17_INS18_ILi2ELi4ELi3EEES1B_NSX_INSB_IJSH_S1C_EEENSB_IJSD_SH_EEEEEEEvEEEENS_8epilogue10collective18CollectiveEpilogueINS1Q_23Sm100TmaWarpSpecializedILi1ELi1ELi64ELb0ELb0EEEJSJ_NSB_IJNSX_ISG_SD_EENSX_ISH_SD_EEEEESK_NSB_IJlNSB_IJSD_lllEEESY_EEESK_S1Z_NS1Q_6fusion15FusionCallbacksIS1U_NS20_17LinearCombinationISK_fSK_fLNS_15FloatRoundStyleE2EEESJ_S1X_JEEENSA_5SM1004TMEM4LOAD26SM100_TMEM_LOAD_32dp32b64xES16_NS17_IS1J_S1B_NSX_INSB_IJS1C_SH_EEENSB_IJSH_SD_EEEEEEENSA_39AutoVectorizingCopyWithAssumedAlignmentILi128EEENSA_14SM90_TMA_STOREES2D_S2F_S2F_EEEvvEEEEvNT_6ParamsE,"a",@progbits
	.sectionflags	@""
	.align	4
.nv.constant0._ZN7cutlass13device_kernelINS_4conv6kernel13ConvUniversalINS1_16ConvProblemShapeILNS1_8OperatorE2ELi3EEENS1_10collective14CollectiveConvINS1_47MainloopSm100TmaUmmaWarpSpecializedImplicitGemmILS5_2ELi17ELi3ELi1ELi2EN4cute5tupleIJNSA_1CILi1EEESD_SD_EEEEENSB_IJNSC_ILi128EEENSB_IJNSC_ILi64EEEEEESI_EEENS_12float_e4m3_tESK_NSA_8TiledMMAINSA_8MMA_AtomIJNSA_10MMA_TraitsINSA_19SM100_MMA_F8F6F4_SSEJSK_SK_fSG_SH_NSA_17integral_constantINSA_4UMMA5MajorELSR_1EEESS_NSP_INSQ_7ScaleInELST_0EEESU_EEEEEENSA_6LayoutISE_NSB_IJNSC_ILi0EEESY_SY_EEEEENSB_IJNSA_10UnderscoreES11_S11_EEEEENS7_6detail27Sm100ImplicitGemmTileTraitsINSA_13SM90_TMA_LOADENSA_14ComposedLayoutINSA_7SwizzleILi3ELi4ELi3EEENSA_18smem_ptr_flag_bitsILi8EEENSX_INSB_IJSG_NSC_ILi8EEEEEENSB_IJSD_SG_EEEEEEEvEENS15_INSA_20SM90_TMA_LOAD_IM2COLENS17_INS18_ILi2ELi4ELi3EEES1B_NSX_INSB_IJSH_S1C_EEENSB_IJSD_SH_EEEEEEEvEEEENS_8epilogue10collective18CollectiveEpilogueINS1Q_23Sm100TmaWarpSpecializedILi1ELi1ELi64ELb0ELb0EEEJSJ_NSB_IJNSX_ISG_SD_EENSX_ISH_SD_EEEEESK_NSB_IJlNSB_IJSD_lllEEESY_EEESK_S1Z_NS1Q_6fusion15FusionCallbacksIS1U_NS20_17LinearCombinationISK_fSK_fLNS_15FloatRoundStyleE2EEESJ_S1X_JEEENSA_5SM1004TMEM4LOAD26SM100_TMEM_LOAD_32dp32b64xES16_NS17_IS1J_S1B_NSX_INSB_IJS1C_SH_EEENSB_IJSH_SD_EEEEEEENSA_39AutoVectorizingCopyWithAssumedAlignmentILi128EEENSA_14SM90_TMA_STOREES2D_S2F_S2F_EEEvvEEEEvNT_6ParamsE:
	.zero		3200


//--------------------- SYMBOLS --------------------------

	.type		.nv.reservedSmem.offset0,@object
	.size		.nv.reservedSmem.offset0,0x4
	.type		.nv.reservedSmem.cap,@object
	.size		.nv.reservedSmem.cap,0x4
	.type		__assertfail,@function
